def matmul_kernel(
    a_ptr,
    b_ptr,
    c_ptr,
    M,
    N,
    K,
    stride_am,
    stride_ak,
    stride_bk,
    stride_bn,
    stride_cm,
    stride_cn,
    BLOCK_M: tl.constexpr,
    BLOCK_N: tl.constexpr,
    BLOCK_K: tl.constexpr,
    GROUP_M: tl.constexpr,
):
    pid = tl.program_id(axis=0)
    num_pid_m = tl.cdiv(M, BLOCK_M)
    num_pid_n = tl.cdiv(N, BLOCK_N)
    num_pid_in_group = GROUP_M * num_pid_n
    group_id = pid // num_pid_in_group
    first_pid_m = group_id * GROUP_M
    group_size_m = min(num_pid_m - first_pid_m, GROUP_M)
    pid_m = first_pid_m + ((pid % num_pid_in_group) % group_size_m)
    pid_n = (pid % num_pid_in_group) // group_size_m

    offs_am = (pid_m * BLOCK_M + tl.arange(0, BLOCK_M)) % M
    offs_bn = (pid_n * BLOCK_N + tl.arange(0, BLOCK_N)) % N
    offs_k = tl.arange(0, BLOCK_K)
    a_ptrs = a_ptr + offs_am[:, None] * stride_am + offs_k[None, :] * stride_ak
    b_ptrs = b_ptr + offs_k[:, None] * stride_bk + offs_bn[None, :] * stride_bn

    acc = tl.zeros((BLOCK_M, BLOCK_N), dtype=tl.float32)
    for kk in range(0, tl.cdiv(K, BLOCK_K)):
        a = tl.load(a_ptrs, mask=offs_k[None, :] < K - kk * BLOCK_K, other=0.0)
        b = tl.load(b_ptrs, mask=offs_k[:, None] < K - kk * BLOCK_K, other=0.0)
        acc = tl.dot(a, b, acc)
        a_ptrs += BLOCK_K * stride_ak
        b_ptrs += BLOCK_K * stride_bk

    c = acc.to(c_ptr.dtype.element_ty)
    offs_cm = pid_m * BLOCK_M + tl.arange(0, BLOCK_M)
    offs_cn = pid_n * BLOCK_N + tl.arange(0, BLOCK_N)
    c_ptrs = c_ptr + offs_cm[:, None] * stride_cm + offs_cn[None, :] * stride_cn
    mask = (offs_cm[:, None] < M) & (offs_cn[None, :] < N)
    tl.store(c_ptrs, c, mask=mask)

# config = {"BLOCK_K": 64, "BLOCK_M": 16, "BLOCK_N": 128, "GROUP_M": 8, "arch": "sm_100", "dtype": "bf16", "num_ctas": 1, "num_stages": 3, "num_warps": 8}
# arch = sm_100


// ===== COMPILED SASS (sm_100a) =====

	.target	sm_100a

	.elftype	@"ET_EXEC"


//--------------------- .note.nv.tkinfo           --------------------------
	.section	.note.nv.tkinfo,"",@"SHT_NOTE"
	.sectionflags	@"SHF_NOTE_NV_TKINFO"
	.tkinfo
        /*0018*/ 	.word	0x00000081
        /*0030*/ 	.string	""
        /*0030*/ 	.string	"ptxas-blackwell"
        /*0030*/ 	.string	"Cuda compilation tools, release 12.9, V12.9.86"
        /*0030*/ 	.string	"Build cuda_12.9.r12.9/compiler.36037853_0"
        /*0030*/ 	.string	"-v  -suppress-debug-info  -lineinfo  -arch sm_100a "



//--------------------- .note.nv.cuver            --------------------------
	.section	.note.nv.cuver,"",@"SHT_NOTE"
	.sectionflags	@"SHF_NOTE_NV_CUVER"
        /*0018*/ 	.short	0x0001
        /*001a*/ 	.short	0x0064
        /*001c*/ 	.short	0x0001
        /*001e*/ 	.short	0x0000
        /*0020*/ 	.short	0x0001
        /*0022*/ 	.short	0x0000


//--------------------- .nv.info                  --------------------------
	.section	.nv.info,"",@"SHT_CUDA_INFO"
	.align	4


	//----- nvinfo : EIATTR_REGCOUNT
	.align		4
        /*0000*/ 	.byte	0x04, 0x2f
        /*0002*/ 	.short	(.L_1 - .L_0)
	.align		4
.L_0:
        /*0004*/ 	.word	index@(matmul_kernel)
        /*0008*/ 	.word	0x000000a0


	//----- nvinfo : EIATTR_FRAME_SIZE
	.align		4
.L_1:
        /*000c*/ 	.byte	0x04, 0x11
        /*000e*/ 	.short	(.L_3 - .L_2)
	.align		4
.L_2:
        /*0010*/ 	.word	index@(matmul_kernel)
        /*0014*/ 	.word	0x00000000


	//----- nvinfo : EIATTR_MIN_STACK_SIZE
	.align		4
.L_3:
        /*0018*/ 	.byte	0x04, 0x12
        /*001a*/ 	.short	(.L_5 - .L_4)
	.align		4
.L_4:
        /*001c*/ 	.word	index@(matmul_kernel)
        /*0020*/ 	.word	0x00000000
.L_5:


//--------------------- .nv.info.matmul_kernel    --------------------------
	.section	.nv.info.matmul_kernel,"",@"SHT_CUDA_INFO"
	.sectionflags	@""
	.align	4


	//----- nvinfo : EIATTR_CUDA_API_VERSION
	.align		4
        /*0000*/ 	.byte	0x04, 0x37
        /*0002*/ 	.short	(.L_7 - .L_6)
.L_6:
        /*0004*/ 	.word	0x00000081


	//----- nvinfo : EIATTR_KPARAM_INFO
	.align		4
.L_7:
        /*0008*/ 	.byte	0x04, 0x17
        /*000a*/ 	.short	(.L_9 - .L_8)
.L_8:
        /*000c*/ 	.word	0x00000000
        /*0010*/ 	.short	0x000d
        /*0012*/ 	.short	0x0048
        /*0014*/ 	.byte	0x00, 0xf4, 0x21, 0x00


	//----- nvinfo : EIATTR_KPARAM_INFO
	.align		4
.L_9:
        /*0018*/ 	.byte	0x04, 0x17
        /*001a*/ 	.short	(.L_11 - .L_10)
.L_10:
        /*001c*/ 	.word	0x00000000
        /*0020*/ 	.short	0x000c
        /*0022*/ 	.short	0x0040
        /*0024*/ 	.byte	0x00, 0xf4, 0x21, 0x00


	//----- nvinfo : EIATTR_KPARAM_INFO
	.align		4
.L_11:
        /*0028*/ 	.byte	0x04, 0x17
        /*002a*/ 	.short	(.L_13 - .L_12)
.L_12:
        /*002c*/ 	.word	0x00000000
        /*0030*/ 	.short	0x000b
        /*0032*/ 	.short	0x0038
        /*0034*/ 	.byte	0x00, 0xf0, 0x11, 0x00


	//----- nvinfo : EIATTR_KPARAM_INFO
	.align		4
.L_13:
        /*0038*/ 	.byte	0x04, 0x17
        /*003a*/ 	.short	(.L_15 - .L_14)
.L_14:
        /*003c*/ 	.word	0x00000000
        /*0040*/ 	.short	0x000a
        /*0042*/ 	.short	0x0034
        /*0044*/ 	.byte	0x00, 0xf0, 0x11, 0x00


	//----- nvinfo : EIATTR_KPARAM_INFO
	.align		4
.L_15:
        /*0048*/ 	.byte	0x04, 0x17
        /*004a*/ 	.short	(.L_17 - .L_16)
.L_16:
        /*004c*/ 	.word	0x00000000
        /*0050*/ 	.short	0x0009
        /*0052*/ 	.short	0x0030
        /*0054*/ 	.byte	0x00, 0xf0, 0x11, 0x00


	//----- nvinfo : EIATTR_KPARAM_INFO
	.align		4
.L_17:
        /*0058*/ 	.byte	0x04, 0x17
        /*005a*/ 	.short	(.L_19 - .L_18)
.L_18:
        /*005c*/ 	.word	0x00000000
        /*0060*/ 	.short	0x0008
        /*0062*/ 	.short	0x002c
        /*0064*/ 	.byte	0x00, 0xf0, 0x11, 0x00


	//----- nvinfo : EIATTR_KPARAM_INFO
	.align		4
.L_19:
        /*0068*/ 	.byte	0x04, 0x17
        /*006a*/ 	.short	(.L_21 - .L_20)
.L_20:
        /*006c*/ 	.word	0x00000000
        /*0070*/ 	.short	0x0007
        /*0072*/ 	.short	0x0028
        /*0074*/ 	.byte	0x00, 0xf0, 0x11, 0x00


	//----- nvinfo : EIATTR_KPARAM_INFO
	.align		4
.L_21:
        /*0078*/ 	.byte	0x04, 0x17
        /*007a*/ 	.short	(.L_23 - .L_22)
.L_22:
        /*007c*/ 	.word	0x00000000
        /*0080*/ 	.short	0x0006
        /*0082*/ 	.short	0x0024
        /*0084*/ 	.byte	0x00, 0xf0, 0x11, 0x00


	//----- nvinfo : EIATTR_KPARAM_INFO
	.align		4
.L_23:
        /*0088*/ 	.byte	0x04, 0x17
        /*008a*/ 	.short	(.L_25 - .L_24)
.L_24:
        /*008c*/ 	.word	0x00000000
        /*0090*/ 	.short	0x0005
        /*0092*/ 	.short	0x0020
        /*0094*/ 	.byte	0x00, 0xf0, 0x11, 0x00


	//----- nvinfo : EIATTR_KPARAM_INFO
	.align		4
.L_25:
        /*0098*/ 	.byte	0x04, 0x17
        /*009a*/ 	.short	(.L_27 - .L_26)
.L_26:
        /*009c*/ 	.word	0x00000000
        /*00a0*/ 	.short	0x0004
        /*00a2*/ 	.short	0x001c
        /*00a4*/ 	.byte	0x00, 0xf0, 0x11, 0x00


	//----- nvinfo : EIATTR_KPARAM_INFO
	.align		4
.L_27:
        /*00a8*/ 	.byte	0x04, 0x17
        /*00aa*/ 	.short	(.L_29 - .L_28)
.L_28:
        /*00ac*/ 	.word	0x00000000
        /*00b0*/ 	.short	0x0003
        /*00b2*/ 	.short	0x0018
        /*00b4*/ 	.byte	0x00, 0xf0, 0x11, 0x00


	//----- nvinfo : EIATTR_KPARAM_INFO
	.align		4
.L_29:
        /*00b8*/ 	.byte	0x04, 0x17
        /*00ba*/ 	.short	(.L_31 - .L_30)
.L_30:
        /*00bc*/ 	.word	0x00000000
        /*00c0*/ 	.short	0x0002
        /*00c2*/ 	.short	0x0010
        /*00c4*/ 	.byte	0x00, 0xf4, 0x21, 0x00


	//----- nvinfo : EIATTR_KPARAM_INFO
	.align		4
.L_31:
        /*00c8*/ 	.byte	0x04, 0x17
        /*00ca*/ 	.short	(.L_33 - .L_32)
.L_32:
        /*00cc*/ 	.word	0x00000000
        /*00d0*/ 	.short	0x0001
        /*00d2*/ 	.short	0x0008
        /*00d4*/ 	.byte	0x00, 0xf4, 0x21, 0x00


	//----- nvinfo : EIATTR_KPARAM_INFO
	.align		4
.L_33:
        /*00d8*/ 	.byte	0x04, 0x17
        /*00da*/ 	.short	(.L_35 - .L_34)
.L_34:
        /*00dc*/ 	.word	0x00000000
        /*00e0*/ 	.short	0x0000
        /*00e2*/ 	.short	0x0000
        /*00e4*/ 	.byte	0x00, 0xf4, 0x21, 0x00


	//----- nvinfo : EIATTR_SPARSE_MMA_MASK
	.align		4
.L_35:
        /*00e8*/ 	.byte	0x03, 0x50
        /*00ea*/ 	.short	0x0000


	//----- nvinfo : EIATTR_MAXREG_COUNT
	.align		4
        /*00ec*/ 	.byte	0x03, 0x1b
        /*00ee*/ 	.short	0x00ff


	//----- nvinfo : EIATTR_NUM_BARRIERS
	.align		4
        /*00f0*/ 	.byte	0x02, 0x4c
        /*00f2*/ 	.byte	0x01
	.zero		1


	//----- nvinfo : EIATTR_VRC_CTA_INIT_COUNT
	.align		4
        /*00f4*/ 	.byte	0x02, 0x4a
	.zero		1
	.zero		1


	//----- nvinfo : EIATTR_EXIT_INSTR_OFFSETS
	.align		4
        /*00f8*/ 	.byte	0x04, 0x1c
        /*00fa*/ 	.short	(.L_37 - .L_36)


	//   ....[0]....
.L_36:
        /*00fc*/ 	.word	0x00003d50


	//   ....[1]....
        /*0100*/ 	.word	0x00003d80


	//----- nvinfo : EIATTR_REQNTID
	.align		4
.L_37:
        /*0104*/ 	.byte	0x04, 0x10
        /*0106*/ 	.short	(.L_39 - .L_38)
.L_38:
        /*0108*/ 	.word	0x00000100
        /*010c*/ 	.word	0x00000001
        /*0110*/ 	.word	0x00000001


	//----- nvinfo : EIATTR_CBANK_PARAM_SIZE
	.align		4
.L_39:
        /*0114*/ 	.byte	0x03, 0x19
        /*0116*/ 	.short	0x0050


	//----- nvinfo : EIATTR_PARAM_CBANK
	.align		4
        /*0118*/ 	.byte	0x04, 0x0a
        /*011a*/ 	.short	(.L_41 - .L_40)
	.align		4
.L_40:
        /*011c*/ 	.word	index@(.nv.constant0.matmul_kernel)
        /*0120*/ 	.short	0x0380
        /*0122*/ 	.short	0x0050


	//----- nvinfo : EIATTR_SW_WAR
	.align		4
.L_41:
        /*0124*/ 	.byte	0x04, 0x36
        /*0126*/ 	.short	(.L_43 - .L_42)
.L_42:
        /*0128*/ 	.word	0x00000008
.L_43:


//--------------------- .nv.compat                --------------------------
	.section	.nv.compat,"",@"SHT_CUDA_COMPAT_INFO"
	.align	4
        /*0000*/ 	.byte	0x02, 0x02, 0x01, 0x00, 0x02, 0x05, 0x05, 0x00, 0x02, 0x03, 0x00, 0x00, 0x02, 0x06, 0x01, 0x00


//--------------------- .nv.callgraph             --------------------------
	.section	.nv.callgraph,"",@"SHT_CUDA_CALLGRAPH"
	.align	4
	.sectionentsize	8
	.align		4
        /*0000*/ 	.word	0x00000000
	.align		4
        /*0004*/ 	.word	0xffffffff
	.align		4
        /*0008*/ 	.word	0x00000000
	.align		4
        /*000c*/ 	.word	0xfffffffe
	.align		4
        /*0010*/ 	.word	0x00000000
	.align		4
        /*0014*/ 	.word	0xfffffffd
	.align		4
        /*0018*/ 	.word	0x00000000
	.align		4
        /*001c*/ 	.word	0xfffffffc


//--------------------- .text.matmul_kernel       --------------------------
	.section	.text.matmul_kernel,"ax",@progbits
	.align	128
        .global         matmul_kernel
        .type           matmul_kernel,@function
        .size           matmul_kernel,(.L_x_3 - matmul_kernel)
        .other          matmul_kernel,@"STO_CUDA_ENTRY STV_DEFAULT"
matmul_kernel:
.text.matmul_kernel:
[----:B------:R-:W0:Y:S08]  /*0000*/  LDC R1, c[0x0][0x37c] ;  /* 0x0000df00ff017b82 */ /* 0x000e300000000800 */
[----:B------:R-:W1:Y:S01]  /*0010*/  LDC.64 R16, c[0x0][0x398] ;  /* 0x0000e600ff107b82 */ /* 0x000e620000000a00 */
[----:B------:R-:W2:Y:S01]  /*0020*/  S2R R5, SR_CTAID.X ;  /* 0x0000000000057919 */ /* 0x000ea20000002500 */
[----:B------:R-:W3:Y:S01]  /*0030*/  LDCU UR4, c[0x0][0x3a0] ;  /* 0x00007400ff0477ac */ /* 0x000ee20008000800 */
[----:B------:R-:W-:Y:S01]  /*0040*/  UMOV UR5, 0x400 ;  /* 0x0000040000057882 */ /* 0x000fe20000000000 */
[----:B------:R-:W4:Y:S04]  /*0050*/  LDCU.64 UR10, c[0x0][0x358] ;  /* 0x00006b00ff0a77ac */ /* 0x000f280008000a00 */
[----:B------:R-:W5:Y:S01]  /*0060*/  S2UR UR6, SR_CgaCtaId ;  /* 0x00000000000679c3 */ /* 0x000f620000008800 */
[----:B---3--:R-:W-:Y:S01]  /*0070*/  UIADD3 UR4, UPT, UPT, UR4, 0x3f, URZ ;  /* 0x0000003f04047890 */ /* 0x008fe2000fffe0ff */
[----:B-1----:R-:W-:-:S03]  /*0080*/  VIADD R0, R17, 0x7f ;  /* 0x0000007f11007836 */ /* 0x002fc60000000000 */
[----:B------:R-:W-:Y:S02]  /*0090*/  UISETP.GT.AND UP0, UPT, UR4, 0x3f, UPT ;  /* 0x0000003f0400788c */ /* 0x000fe4000bf04270 */
[----:B------:R-:W-:Y:S01]  /*00a0*/  SHF.R.S32.HI R3, RZ, 0x1f, R0 ;  /* 0x0000001fff037819 */ /* 0x000fe20000011400 */
[----:B-----5:R-:W-:-:S03]  /*00b0*/  ULEA UR5, UR6, UR5, 0x18 ;  /* 0x0000000506057291 */ /* 0x020fc6000f8ec0ff */
[----:B------:R-:W-:Y:S02]  /*00c0*/  LEA.HI R3, R3, R0, RZ, 0x7 ;  /* 0x0000000003037211 */ /* 0x000fe400078f38ff */
[----:B--2---:R-:W-:Y:S02]  /*00d0*/  IABS R8, R5 ;  /* 0x0000000500087213 */ /* 0x004fe40000000000 */
[----:B------:R-:W-:-:S05]  /*00e0*/  SHF.R.S32.HI R3, RZ, 0x7, R3 ;  /* 0x00000007ff037819 */ /* 0x000fca0000011403 */
[----:B------:R-:W-:-:S05]  /*00f0*/  IMAD.SHL.U32 R4, R3, 0x8, RZ ;  /* 0x0000000803047824 */ /* 0x000fca00078e00ff */
[-C--:B------:R-:W-:Y:S02]  /*0100*/  IABS R7, R4.reuse ;  /* 0x0000000400077213 */ /* 0x080fe40000000000 */
[----:B------:R-:W-:Y:S02]  /*0110*/  IABS R10, R4 ;  /* 0x00000004000a7213 */ /* 0x000fe40000000000 */
[----:B------:R-:W1:Y:S08]  /*0120*/  I2F.RP R0, R7 ;  /* 0x0000000700007306 */ /* 0x000e700000209400 */
[----:B-1----:R-:W1:Y:S02]  /*0130*/  MUFU.RCP R0, R0 ;  /* 0x0000000000007308 */ /* 0x002e640000001000 */
[----:B-1----:R-:W-:-:S02]  /*0140*/  VIADD R2, R0, 0xffffffe ;  /* 0x0ffffffe00027836 */ /* 0x002fc40000000000 */
[----:B------:R-:W-:-:S04]  /*0150*/  IMAD.MOV R0, RZ, RZ, -R10 ;  /* 0x000000ffff007224 */ /* 0x000fc800078e0a0a */
[----:B------:R1:W2:Y:S02]  /*0160*/  F2I.FTZ.U32.TRUNC.NTZ R3, R2 ;  /* 0x0000000200037305 */ /* 0x0002a4000021f000 */
[----:B-1----:R-:W-:Y:S02]  /*0170*/  IMAD.MOV.U32 R2, RZ, RZ, RZ ;  /* 0x000000ffff027224 */ /* 0x002fe400078e00ff */
[----:B--2---:R-:W-:-:S04]  /*0180*/  IMAD.MOV R6, RZ, RZ, -R3 ;  /* 0x000000ffff067224 */ /* 0x004fc800078e0a03 */
[----:B------:R-:W-:Y:S02]  /*0190*/  IMAD R9, R6, R7, RZ ;  /* 0x0000000706097224 */ /* 0x000fe400078e02ff */
[----:B------:R-:W-:Y:S02]  /*01a0*/  IMAD.MOV.U32 R6, RZ, RZ, R8 ;  /* 0x000000ffff067224 */ /* 0x000fe400078e0008 */
[----:B------:R-:W-:-:S06]  /*01b0*/  IMAD.HI.U32 R3, R3, R9, R2 ;  /* 0x0000000903037227 */ /* 0x000fcc00078e0002 */
[----:B------:R-:W-:-:S04]  /*01c0*/  IMAD.HI.U32 R3, R3, R6, RZ ;  /* 0x0000000603037227 */ /* 0x000fc800078e00ff */
[----:B------:R-:W-:-:S05]  /*01d0*/  IMAD R0, R3, R0, R6 ;  /* 0x0000000003007224 */ /* 0x000fca00078e0206 */
[----:B------:R-:W-:-:S13]  /*01e0*/  ISETP.GT.U32.AND P1, PT, R7, R0, PT ;  /* 0x000000000700720c */ /* 0x000fda0003f24070 */
[----:B------:R-:W-:Y:S02]  /*01f0*/  @!P1 IMAD.IADD R0, R0, 0x1, -R7 ;  /* 0x0000000100009824 */ /* 0x000fe400078e0a07 */
[----:B------:R-:W-:Y:S01]  /*0200*/  @!P1 VIADD R3, R3, 0x1 ;  /* 0x0000000103039836 */ /* 0x000fe20000000000 */
[----:B------:R-:W-:Y:S02]  /*0210*/  ISETP.NE.AND P1, PT, R4, RZ, PT ;  /* 0x000000ff0400720c */ /* 0x000fe40003f25270 */
[----:B------:R-:W-:Y:S02]  /*0220*/  ISETP.GE.U32.AND P0, PT, R0, R7, PT ;  /* 0x000000070000720c */ /* 0x000fe40003f06070 */
[----:B------:R-:W-:-:S04]  /*0230*/  LOP3.LUT R0, R5, R4, RZ, 0x3c, !PT ;  /* 0x0000000405007212 */ /* 0x000fc800078e3cff */
[----:B------:R-:W-:Y:S01]  /*0240*/  ISETP.GE.AND P2, PT, R0, RZ, PT ;  /* 0x000000ff0000720c */ /* 0x000fe20003f46270 */
[----:B------:R-:W-:-:S06]  /*0250*/  VIADD R0, R16, 0xf ;  /* 0x0000000f10007836 */ /* 0x000fcc0000000000 */
[----:B------:R-:W-:-:S04]  /*0260*/  @P0 VIADD R3, R3, 0x1 ;  /* 0x0000000103030836 */ /* 0x000fc80000000000 */
[----:B------:R-:W-:Y:S01]  /*0270*/  IMAD.MOV.U32 R2, RZ, RZ, R3 ;  /* 0x000000ffff027224 */ /* 0x000fe200078e0003 */
[----:B------:R-:W-:-:S03]  /*0280*/  SHF.R.S32.HI R3, RZ, 0x1f, R0 ;  /* 0x0000001fff037819 */ /* 0x000fc60000011400 */
[----:B------:R-:W-:Y:S01]  /*0290*/  @!P2 IMAD.MOV R2, RZ, RZ, -R2 ;  /* 0x000000ffff02a224 */ /* 0x000fe200078e0a02 */
[----:B------:R-:W-:Y:S02]  /*02a0*/  @!P1 LOP3.LUT R2, RZ, R4, RZ, 0x33, !PT ;  /* 0x00000004ff029212 */ /* 0x000fe400078e33ff */
[----:B------:R-:W-:-:S03]  /*02b0*/  LEA.HI R3, R3, R0, RZ, 0x4 ;  /* 0x0000000003037211 */ /* 0x000fc600078f20ff */
[----:B------:R-:W-:Y:S02]  /*02c0*/  IMAD.SHL.U32 R6, R2, 0x8, RZ ;  /* 0x0000000802067824 */ /* 0x000fe400078e00ff */
[----:B------:R-:W-:-:S03]  /*02d0*/  IMAD.MOV R2, RZ, RZ, -R2 ;  /* 0x000000ffff027224 */ /* 0x000fc600078e0a02 */
[----:B------:R-:W-:Y:S01]  /*02e0*/  LEA.HI.SX32 R3, R3, -R6, 0x1c ;  /* 0x8000000603037211 */ /* 0x000fe200078fe2ff */
[----:B------:R-:W-:-:S03]  /*02f0*/  IMAD R11, R4, R2, R5 ;  /* 0x00000002040b7224 */ /* 0x000fc600078e0205 */
[----:B------:R-:W-:-:S04]  /*0300*/  VIMNMX R8, PT, PT, R3, 0x8, PT ;  /* 0x0000000803087848 */ /* 0x000fc80003fe0100 */
[-C--:B------:R-:W-:Y:S02]  /*0310*/  IABS R7, R8.reuse ;  /* 0x0000000800077213 */ /* 0x080fe40000000000 */
[----:B------:R-:W-:Y:S02]  /*0320*/  IABS R4, R8 ;  /* 0x0000000800047213 */ /* 0x000fe40000000000 */
[----:B------:R-:W1:Y:S08]  /*0330*/  I2F.RP R0, R7 ;  /* 0x0000000700007306 */ /* 0x000e700000209400 */
[----:B-1----:R-:W1:Y:S02]  /*0340*/  MUFU.RCP R0, R0 ;  /* 0x0000000000007308 */ /* 0x002e640000001000 */
[----:B-1----:R-:W-:-:S02]  /*0350*/  VIADD R3, R0, 0xffffffe ;  /* 0x0ffffffe00037836 */ /* 0x002fc40000000000 */
[----:B------:R-:W-:-:S04]  /*0360*/  IMAD.MOV R0, RZ, RZ, -R4 ;  /* 0x000000ffff007224 */ /* 0x000fc800078e0a04 */
[----:B------:R-:W1:Y:S02]  /*0370*/  F2I.FTZ.U32.TRUNC.NTZ R3, R3 ;  /* 0x0000000300037305 */ /* 0x000e64000021f000 */
[----:B-1----:R-:W-:-:S04]  /*0380*/  IMAD.MOV R9, RZ, RZ, -R3 ;  /* 0x000000ffff097224 */ /* 0x002fc800078e0a03 */
[----:B------:R-:W-:Y:S01]  /*0390*/  IMAD.MOV.U32 R2, RZ, RZ, R9 ;  /* 0x000000ffff027224 */ /* 0x000fe200078e0009 */
[----:B------:R-:W-:-:S03]  /*03a0*/  IABS R9, R11 ;  /* 0x0000000b00097213 */ /* 0x000fc60000000000 */
[----:B------:R-:W-:Y:S02]  /*03b0*/  IMAD R5, R2, R7, RZ ;  /* 0x0000000702057224 */ /* 0x000fe400078e02ff */
[----:B------:R-:W-:-:S04]  /*03c0*/  IMAD.MOV.U32 R2, RZ, RZ, RZ ;  /* 0x000000ffff027224 */ /* 0x000fc800078e00ff */
        /* <DEDUP_REMOVED lines=9> */
[----:B------:R-:W-:Y:S02]  /*0460*/  ISETP.GE.AND P2, PT, R0, RZ, PT ;  /* 0x000000ff0000720c */ /* 0x000fe40003f46270 */
[----:B------:R-:W1:Y:S05]  /*0470*/  S2R R0, SR_TID.X ;  /* 0x0000000000007919 */ /* 0x000e6a0000002100 */
[----:B------:R-:W-:Y:S01]  /*0480*/  @P0 VIADD R2, R2, 0x1 ;  /* 0x0000000102020836 */ /* 0x000fe20000000000 */
[----:B------:R-:W-:-:S05]  /*0490*/  PLOP3.LUT P0, PT, PT, PT, UP0, 0x80, 0x8 ;  /* 0x000000000008781c */ /* 0x000fca0003f0f008 */
[----:B------:R-:W-:Y:S01]  /*04a0*/  @!P2 IMAD.MOV R2, RZ, RZ, -R2 ;  /* 0x000000ffff02a224 */ /* 0x000fe200078e0a02 */
[----:B------:R-:W-:-:S05]  /*04b0*/  @!P1 LOP3.LUT R2, RZ, R8, RZ, 0x33, !PT ;  /* 0x00000008ff029212 */ /* 0x000fca00078e33ff */
[----:B------:R-:W-:Y:S02]  /*04c0*/  IMAD.MOV R3, RZ, RZ, -R2 ;  /* 0x000000ffff037224 */ /* 0x000fe400078e0a02 */
[----:B------:R-:W-:Y:S02]  /*04d0*/  @!P0 CS2R R28, SRZ ;  /* 0x00000000001c8805 */ /* 0x000fe4000001ff00 */
[----:B------:R-:W-:Y:S01]  /*04e0*/  @!P0 CS2R R30, SRZ ;  /* 0x00000000001e8805 */ /* 0x000fe2000001ff00 */
[----:B------:R-:W-:Y:S02]  /*04f0*/  IMAD R3, R8, R3, R11 ;  /* 0x0000000308037224 */ /* 0x000fe400078e020b */
[----:B------:R-:W-:Y:S02]  /*0500*/  IMAD.SHL.U32 R75, R2, 0x80, RZ ;  /* 0x00000080024b7824 */ /* 0x000fe400078e00ff */
[----:B------:R-:W-:Y:S01]  /*0510*/  IMAD.IADD R3, R6, 0x1, R3 ;  /* 0x0000000106037824 */ /* 0x000fe200078e0203 */
[C---:B-1----:R-:W-:Y:S01]  /*0520*/  LOP3.LUT R72, R0.reuse, 0xf, RZ, 0xc0, !PT ;  /* 0x0000000f00487812 */ /* 0x042fe200078ec0ff */
[----:B------:R-:W-:Y:S01]  /*0530*/  @!P0 IMAD.SHL.U32 R97, R0, 0x20, RZ ;  /* 0x0000002000618824 */ /* 0x000fe200078e00ff */
[----:B------:R-:W-:-:S02]  /*0540*/  SHF.R.U32.HI R74, RZ, 0x4, R0 ;  /* 0x00000004ff4a7819 */ /* 0x000fc40000011600 */
[----:B------:R-:W-:Y:S01]  /*0550*/  LEA.HI R73, R0, 0x30, RZ, 0x1c ;  /* 0x0000003000497811 */ /* 0x000fe200078fe0ff */
[----:B------:R-:W-:Y:S01]  /*0560*/  IMAD R72, R3, 0x10, R72 ;  /* 0x0000001003487824 */ /* 0x000fe200078e0248 */
[----:B------:R-:W-:Y:S02]  /*0570*/  SGXT.U32 R74, R74, 0x4 ;  /* 0x000000044a4a781a */ /* 0x000fe40000000000 */
[----:B------:R-:W-:Y:S01]  /*0580*/  @!P0 LOP3.LUT R97, R97, 0x60, RZ, 0xc0, !PT ;  /* 0x0000006061618812 */ /* 0x000fe200078ec0ff */
[----:B0---4-:R-:W-:Y:S06]  /*0590*/  BRA.U !UP0, `(.L_x_0) ;  /* 0x0000003108ac7547 */ /* 0x011fec000b800000 */
[----:B------:R-:W-:Y:S01]  /*05a0*/  IABS R14, R16 ;  /* 0x00000010000e7213 */ /* 0x000fe20000000000 */
[C---:B------:R-:W-:Y:S01]  /*05b0*/  IMAD.SHL.U32 R97, R0.reuse, 0x20, RZ ;  /* 0x0000002000617824 */ /* 0x040fe200078e00ff */
[----:B------:R-:W-:Y:S01]  /*05c0*/  IABS R3, R17 ;  /* 0x0000001100037213 */ /* 0x000fe20000000000 */
[----:B------:R-:W-:Y:S01]  /*05d0*/  IMAD.SHL.U32 R13, R0, 0x2, RZ ;  /* 0x00000002000d7824 */ /* 0x000fe200078e00ff */
[----:B------:R-:W0:Y:S01]  /*05e0*/  I2F.RP R8, R14 ;  /* 0x0000000e00087306 */ /* 0x000e220000209400 */
[----:B------:R-:W-:Y:S01]  /*05f0*/  IABS R10, R72 ;  /* 0x00000048000a7213 */ /* 0x000fe20000000000 */
[----:B------:R-:W1:Y:S01]  /*0600*/  LDCU UR6, c[0x0][0x3b0] ;  /* 0x00007600ff0677ac */ /* 0x000e620008000800 */
[----:B------:R-:W-:Y:S01]  /*0610*/  ISETP.NE.AND P3, PT, R16, RZ, PT ;  /* 0x000000ff1000720c */ /* 0x000fe20003f65270 */
[----:B------:R-:W2:Y:S01]  /*0620*/  LDC R101, c[0x0][0x3ac] ;  /* 0x0000eb00ff657b82 */ /* 0x000ea20000000800 */
[C---:B------:R-:W-:Y:S01]  /*0630*/  LOP3.LUT R131, R74.reuse, 0x10, RZ, 0xfc, !PT ;  /* 0x000000104a837812 */ /* 0x040fe200078efcff */
[----:B------:R-:W3:Y:S01]  /*0640*/  LDCU UR7, c[0x0][0x3a8] ;  /* 0x00007500ff0777ac */ /* 0x000ee20008000800 */
[----:B------:R-:W-:Y:S01]  /*0650*/  LOP3.LUT R130, R74, 0x20, RZ, 0xfc, !PT ;  /* 0x000000204a827812 */ /* 0x000fe200078efcff */
[----:B------:R-:W4:Y:S01]  /*0660*/  I2F.RP R2, R3 ;  /* 0x0000000300027306 */ /* 0x000f220000209400 */
[----:B------:R-:W-:Y:S01]  /*0670*/  LOP3.LUT R82, R0, 0x3f, RZ, 0xc0, !PT ;  /* 0x0000003f00527812 */ /* 0x000fe200078ec0ff */
[----:B------:R-:W5:Y:S01]  /*0680*/  LDCU.128 UR12, c[0x0][0x380] ;  /* 0x00007000ff0c77ac */ /* 0x000f620008000c00 */
[----:B------:R-:W1:Y:S05]  /*0690*/  LDCU UR9, c[0x0][0x3a4] ;  /* 0x00007480ff0977ac */ /* 0x000e6a0008000800 */
[----:B0-----:R-:W0:Y:S01]  /*06a0*/  MUFU.RCP R8, R8 ;  /* 0x0000000800087308 */ /* 0x001e220000001000 */
[----:B------:R-:W1:Y:S07]  /*06b0*/  LDCU UR8, c[0x0][0x3a0] ;  /* 0x00007400ff0877ac */ /* 0x000e6e0008000800 */
[----:B----4-:R-:W4:Y:S01]  /*06c0*/  MUFU.RCP R2, R2 ;  /* 0x0000000200027308 */ /* 0x010f220000001000 */
[----:B---3--:R-:W-:-:S02]  /*06d0*/  IMAD R93, R131, UR7, RZ ;  /* 0x00000007835d7c24 */ /* 0x008fc4000f8e02ff */
[----:B------:R-:W-:Y:S02]  /*06e0*/  IMAD R89, R73, UR7, RZ ;  /* 0x0000000749597c24 */ /* 0x000fe4000f8e02ff */
[----:B------:R-:W-:Y:S02]  /*06f0*/  IMAD R91, R130, UR7, RZ ;  /* 0x00000007825b7c24 */ /* 0x000fe4000f8e02ff */
[----:B------:R-:W-:Y:S02]  /*0700*/  IMAD R95, R74, UR7, RZ ;  /* 0x000000074a5f7c24 */ /* 0x000fe4000f8e02ff */
[----:B0-----:R-:W-:Y:S02]  /*0710*/  VIADD R6, R8, 0xffffffe ;  /* 0x0ffffffe08067836 */ /* 0x001fe40000000000 */
[----:B--2---:R-:W-:Y:S02]  /*0720*/  IMAD.SHL.U32 R103, R101, 0x40, RZ ;  /* 0x0000004065677824 */ /* 0x004fe400078e00ff */
[----:B------:R0:W2:Y:S01]  /*0730*/  F2I.FTZ.U32.TRUNC.NTZ R7, R6 ;  /* 0x0000000600077305 */ /* 0x0000a2000021f000 */
[----:B------:R-:W-:-:S02]  /*0740*/  IMAD R101, R82, R101, RZ ;  /* 0x0000006552657224 */ /* 0x000fc400078e02ff */
[----:B----4-:R-:W-:Y:S01]  /*0750*/  VIADD R4, R2, 0xffffffe ;  /* 0x0ffffffe02047836 */ /* 0x010fe20000000000 */
[----:B------:R-:W-:-:S04]  /*0760*/  SHF.R.U32.HI R2, RZ, 0x6, R0 ;  /* 0x00000006ff027819 */ /* 0x000fc80000011600 */
[----:B------:R3:W4:Y:S01]  /*0770*/  F2I.FTZ.U32.TRUNC.NTZ R5, R4 ;  /* 0x0000000400057305 */ /* 0x000722000021f000 */
[----:B0-----:R-:W-:Y:S01]  /*0780*/  IMAD.MOV.U32 R6, RZ, RZ, RZ ;  /* 0x000000ffff067224 */ /* 0x001fe200078e00ff */
[----:B------:R-:W-:-:S04]  /*0790*/  SGXT.U32 R2, R2, 0x2 ;  /* 0x000000020202781a */ /* 0x000fc80000000000 */
[----:B------:R-:W-:Y:S01]  /*07a0*/  LOP3.LUT R15, R75, R2, RZ, 0xfc, !PT ;  /* 0x000000024b0f7212 */ /* 0x000fe200078efcff */
[--C-:B--2---:R-:W-:Y:S01]  /*07b0*/  IMAD.MOV R9, RZ, RZ, -R7.reuse ;  /* 0x000000ffff097224 */ /* 0x104fe200078e0a07 */
[----:B------:R-:W-:Y:S01]  /*07c0*/  LOP3.LUT R2, R0, 0x7, RZ, 0xc0, !PT ;  /* 0x0000000700027812 */ /* 0x000fe200078ec0ff */
[----:B---3--:R-:W-:Y:S01]  /*07d0*/  IMAD.MOV.U32 R4, RZ, RZ, RZ ;  /* 0x000000ffff047224 */ /* 0x008fe200078e00ff */
[----:B------:R-:W-:Y:S01]  /*07e0*/  LOP3.LUT R11, R15, 0x78, RZ, 0xfc, !PT ;  /* 0x000000780f0b7812 */ /* 0x000fe200078efcff */
[----:B------:R-:W-:Y:S01]  /*07f0*/  IMAD R9, R9, R14, RZ ;  /* 0x0000000e09097224 */ /* 0x000fe200078e02ff */
[----:B------:R-:W-:Y:S02]  /*0800*/  LOP3.LUT R18, R15, 0x6c, RZ, 0xfc, !PT ;  /* 0x0000006c0f127812 */ /* 0x000fe400078efcff */
[----:B------:R-:W-:Y:S01]  /*0810*/  ISETP.GE.AND P1, PT, R11, RZ, PT ;  /* 0x000000ff0b00720c */ /* 0x000fe20003f26270 */
[----:B------:R-:W-:Y:S01]  /*0820*/  IMAD.HI.U32 R7, R7, R9, R6 ;  /* 0x0000000907077227 */ /* 0x000fe200078e0006 */
[----:B------:R-:W-:-:S02]  /*0830*/  LOP3.LUT R19, R15, 0x5c, RZ, 0xfc, !PT ;  /* 0x0000005c0f137812 */ /* 0x000fc400078efcff */
[----:B------:R-:W-:Y:S01]  /*0840*/  LOP3.LUT R21, R15, 0x58, RZ, 0xfc, !PT ;  /* 0x000000580f157812 */ /* 0x000fe200078efcff */
[----:B----4-:R-:W-:Y:S01]  /*0850*/  IMAD.MOV R6, RZ, RZ, -R5 ;  /* 0x000000ffff067224 */ /* 0x010fe200078e0a05 */
[----:B------:R-:W-:Y:S01]  /*0860*/  IABS R22, R19 ;  /* 0x0000001300167213 */ /* 0x000fe20000000000 */
[----:B------:R-:W-:Y:S01]  /*0870*/  IMAD.HI.U32 R7, R7, R10, RZ ;  /* 0x0000000a07077227 */ /* 0x000fe200078e00ff */
[----:B------:R-:W-:Y:S02]  /*0880*/  IABS R24, R21 ;  /* 0x0000001500187213 */ /* 0x000fe40000000000 */
[C---:B------:R-:W-:Y:S01]  /*0890*/  LOP3.LUT R23, R15.reuse, 0x44, RZ, 0xfc, !PT ;  /* 0x000000440f177812 */ /* 0x040fe200078efcff */
[----:B------:R-:W-:Y:S01]  /*08a0*/  IMAD.MOV R7, RZ, RZ, -R7 ;  /* 0x000000ffff077224 */ /* 0x000fe200078e0a07 */
[C---:B------:R-:W-:Y:S01]  /*08b0*/  LOP3.LUT R25, R15.reuse, 0x8, RZ, 0xfc, !PT ;  /* 0x000000080f197812 */ /* 0x040fe200078efcff */
[----:B------:R-:W-:Y:S01]  /*08c0*/  IMAD R9, R6, R3, RZ ;  /* 0x0000000306097224 */ /* 0x000fe200078e02ff */
[----:B------:R-:W-:Y:S01]  /*08d0*/  IABS R34, R23 ;  /* 0x0000001700227213 */ /* 0x000fe20000000000 */
[----:B------:R-:W-:Y:S01]  /*08e0*/  IMAD R7, R14, R7, R10 ;  /* 0x000000070e077224 */ /* 0x000fe200078e020a */
[----:B------:R-:W-:Y:S01]  /*08f0*/  LOP3.LUT R10, R15, 0x7c, RZ, 0xfc, !PT ;  /* 0x0000007c0f0a7812 */ /* 0x000fe200078efcff */
[----:B------:R-:W-:Y:S01]  /*0900*/  IMAD.HI.U32 R4, R5, R9, R4 ;  /* 0x0000000905047227 */ /* 0x000fe200078e0004 */
[----:B------:R-:W-:-:S02]  /*0910*/  LOP3.LUT R5, R97, 0x1c00, RZ, 0xc0, !PT ;  /* 0x00001c0061057812 */ /* 0x000fc400078ec0ff */
[----:B------:R-:W-:Y:S01]  /*0920*/  IABS R8, R10 ;  /* 0x0000000a00087213 */ /* 0x000fe20000000000 */
[----:B------:R-:W-:Y:S01]  /*0930*/  IMAD.SHL.U32 R6, R2, 0x10, RZ ;  /* 0x0000001002067824 */ /* 0x000fe200078e00ff */
[----:B------:R-:W-:Y:S01]  /*0940*/  ISETP.GT.U32.AND P0, PT, R14, R7, PT ;  /* 0x000000070e00720c */ /* 0x000fe20003f04070 */
[----:B------:R-:W-:Y:S01]  /*0950*/  IMAD R5, R2, 0x80, R5 ;  /* 0x0000008002057824 */ /* 0x000fe200078e0205 */
[----:B------:R-:W-:Y:S01]  /*0960*/  IABS R9, R11 ;  /* 0x0000000b00097213 */ /* 0x000fe20000000000 */
[----:B------:R-:W-:Y:S01]  /*0970*/  IMAD.HI.U32 R2, R4, R8, RZ ;  /* 0x0000000804027227 */ /* 0x000fe200078e00ff */
[----:B------:R-:W-:Y:S02]  /*0980*/  LOP3.LUT R6, R6, 0x30, R13, 0x78, !PT ;  /* 0x0000003006067812 */ /* 0x000fe400078e780d */
[----:B------:R-:W-:Y:S02]  /*0990*/  ISETP.GE.AND P5, PT, R10, RZ, PT ;  /* 0x000000ff0a00720c */ /* 0x000fe40003fa6270 */
[----:B------:R-:W-:Y:S01]  /*09a0*/  LOP3.LUT R11, R15, 0x70, RZ, 0xfc, !PT ;  /* 0x000000700f0b7812 */ /* 0x000fe200078efcff */
[----:B------:R-:W-:Y:S01]  /*09b0*/  IMAD.IADD R76, R5, 0x1, R6 ;  /* 0x00000001054c7824 */ /* 0x000fe200078e0206 */
[----:B------:R-:W-:Y:S01]  /*09c0*/  LOP3.LUT R5, R15, 0x74, RZ, 0xfc, !PT ;  /* 0x000000740f057812 */ /* 0x000fe200078efcff */
[----:B------:R-:W-:Y:S01]  /*09d0*/  IMAD.MOV R6, RZ, RZ, -R2 ;  /* 0x000000ffff067224 */ /* 0x000fe200078e0a02 */
[----:B------:R-:W-:Y:S01]  /*09e0*/  IABS R12, R11 ;  /* 0x0000000b000c7213 */ /* 0x000fe20000000000 */
[----:B------:R-:W-:Y:S01]  /*09f0*/  @!P0 IMAD.IADD R7, R7, 0x1, -R14 ;  /* 0x0000000107078824 */ /* 0x000fe200078e0a0e */
[----:B------:R-:W-:Y:S01]  /*0a00*/  ISETP.GE.AND P4, PT, R5, RZ, PT ;  /* 0x000000ff0500720c */ /* 0x000fe20003f86270 */
[----:B------:R-:W-:Y:S01]  /*0a10*/  IMAD R6, R3, R6, R8 ;  /* 0x0000000603067224 */ /* 0x000fe200078e0208 */
[----:B------:R-:W-:Y:S01]  /*0a20*/  IABS R10, R5 ;  /* 0x00000005000a7213 */ /* 0x000fe20000000000 */
[----:B------:R-:W-:Y:S01]  /*0a30*/  IMAD.HI.U32 R2, R4, R9, RZ ;  /* 0x0000000904027227 */ /* 0x000fe200078e00ff */
[----:B------:R-:W-:-:S02]  /*0a40*/  ISETP.GT.U32.AND P2, PT, R14, R7, PT ;  /* 0x000000070e00720c */ /* 0x000fc40003f44070 */
[----:B------:R-:W-:Y:S01]  /*0a50*/  ISETP.GT.U32.AND P0, PT, R3, R6, PT ;  /* 0x000000060300720c */ /* 0x000fe20003f04070 */
[----:B------:R-:W-:Y:S01]  /*0a60*/  IMAD.MOV R2, RZ, RZ, -R2 ;  /* 0x000000ffff027224 */ /* 0x000fe200078e0a02 */
[----:B------:R-:W-:Y:S02]  /*0a70*/  IABS R5, R18 ;  /* 0x0000001200057213 */ /* 0x000fe40000000000 */
[----:B------:R-:W-:Y:S01]  /*0a80*/  LOP3.LUT R27, R15, 0x4, RZ, 0xfc, !PT ;  /* 0x000000040f1b7812 */ /* 0x000fe200078efcff */
[C---:B------:R-:W-:Y:S01]  /*0a90*/  IMAD R8, R3.reuse, R2, R9 ;  /* 0x0000000203087224 */ /* 0x040fe200078e0209 */
[----:B------:R-:W-:Y:S01]  /*0aa0*/  IABS R64, R25 ;  /* 0x0000001900407213 */ /* 0x000fe20000000000 */
[----:B------:R-:W-:Y:S01]  /*0ab0*/  IMAD.HI.U32 R2, R4, R10, RZ ;  /* 0x0000000a04027227 */ /* 0x000fe200078e00ff */
[----:B------:R-:W-:Y:S02]  /*0ac0*/  IABS R66, R27 ;  /* 0x0000001b00427213 */ /* 0x000fe40000000000 */
[----:B------:R-:W-:Y:S01]  /*0ad0*/  ISETP.GT.U32.AND P6, PT, R3, R8, PT ;  /* 0x000000080300720c */ /* 0x000fe20003fc4070 */
[----:B------:R-:W-:Y:S01]  /*0ae0*/  @!P2 IMAD.IADD R7, R7, 0x1, -R14 ;  /* 0x000000010707a824 */ /* 0x000fe200078e0a0e */
[----:B------:R-:W-:Y:S01]  /*0af0*/  ISETP.GE.AND P2, PT, R72, RZ, PT ;  /* 0x000000ff4800720c */ /* 0x000fe20003f46270 */
[----:B------:R-:W-:Y:S01]  /*0b00*/  @!P0 IMAD.IADD R6, R6, 0x1, -R3 ;  /* 0x0000000106068824 */ /* 0x000fe200078e0a03 */
[----:B------:R-:W-:Y:S01]  /*0b10*/  IABS R68, R15 ;  /* 0x0000000f00447213 */ /* 0x000fe20000000000 */
[----:B------:R-:W-:Y:S01]  /*0b20*/  IMAD.MOV.U32 R14, RZ, RZ, R5 ;  /* 0x000000ffff0e7224 */ /* 0x000fe200078e0005 */
[----:B------:R-:W-:Y:S01]  /*0b30*/  LOP3.LUT R86, R76, 0x40, RZ, 0x3c, !PT ;  /* 0x000000404c567812 */ /* 0x000fe200078e3cff */
[----:B------:R-:W-:Y:S01]  /*0b40*/  IMAD.MOV R9, RZ, RZ, -R2 ;  /* 0x000000ffff097224 */ /* 0x000fe200078e0a02 */
[----:B------:R-:W-:Y:S01]  /*0b50*/  ISETP.GT.U32.AND P0, PT, R3, R6, PT ;  /* 0x000000060300720c */ /* 0x000fe20003f04070 */
[----:B------:R-:W-:-:S04]  /*0b60*/  IMAD.HI.U32 R2, R4, R14, RZ ;  /* 0x0000000e04027227 */ /* 0x000fc800078e00ff */
[----:B------:R-:W-:-:S04]  /*0b70*/  IMAD.HI.U32 R5, R4, R12, RZ ;  /* 0x0000000c04057227 */ /* 0x000fc800078e00ff */
[----:B------:R-:W-:Y:S02]  /*0b80*/  IMAD R10, R3, R9, R10 ;  /* 0x00000009030a7224 */ /* 0x000fe400078e020a */
[----:B------:R-:W-:Y:S02]  /*0b90*/  IMAD.MOV R9, RZ, RZ, -R2 ;  /* 0x000000ffff097224 */ /* 0x000fe400078e0a02 */
[----:B------:R-:W-:Y:S02]  /*0ba0*/  IMAD.MOV R5, RZ, RZ, -R5 ;  /* 0x000000ffff057224 */ /* 0x000fe400078e0a05 */
[----:B------:R-:W-:Y:S01]  /*0bb0*/  IMAD.MOV.U32 R2, RZ, RZ, R7 ;  /* 0x000000ffff027224 */ /* 0x000fe200078e0007 */
[----:B------:R-:W-:Y:S01]  /*0bc0*/  LOP3.LUT R7, R15, 0x68, RZ, 0xfc, !PT ;  /* 0x000000680f077812 */ /* 0x000fe200078efcff */
[--C-:B------:R-:W-:Y:S02]  /*0bd0*/  @!P6 IMAD.IADD R8, R8, 0x1, -R3.reuse ;  /* 0x000000010808e824 */ /* 0x100fe400078e0a03 */
[C---:B------:R-:W-:Y:S01]  /*0be0*/  IMAD R12, R3.reuse, R5, R12 ;  /* 0x00000005030c7224 */ /* 0x040fe200078e020c */
[----:B------:R-:W-:Y:S01]  /*0bf0*/  IABS R5, R7 ;  /* 0x0000000700057213 */ /* 0x000fe20000000000 */
[----:B------:R-:W-:Y:S01]  /*0c00*/  @!P2 IMAD.MOV R2, RZ, RZ, -R2 ;  /* 0x000000ffff02a224 */ /* 0x000fe200078e0a02 */
[C---:B------:R-:W-:Y:S01]  /*0c10*/  ISETP.GT.U32.AND P2, PT, R3.reuse, R10, PT ;  /* 0x0000000a0300720c */ /* 0x040fe20003f44070 */
[C---:B------:R-:W-:Y:S01]  /*0c20*/  IMAD R14, R3.reuse, R9, R14 ;  /* 0x00000009030e7224 */ /* 0x040fe200078e020e */
[C---:B------:R-:W-:Y:S01]  /*0c30*/  ISETP.GT.U32.AND P6, PT, R3.reuse, R8, PT ;  /* 0x000000080300720c */ /* 0x040fe20003fc4070 */
[----:B------:R-:W-:Y:S01]  /*0c40*/  @!P0 IMAD.IADD R6, R6, 0x1, -R3 ;  /* 0x0000000106068824 */ /* 0x000fe200078e0a03 */
[----:B------:R-:W-:Y:S01]  /*0c50*/  @!P3 LOP3.LUT R2, RZ, R16, RZ, 0x33, !PT ;  /* 0x00000010ff02b212 */ /* 0x000fe200078e33ff */
[----:B------:R-:W-:Y:S01]  /*0c60*/  IMAD.MOV.U32 R16, RZ, RZ, R5 ;  /* 0x000000ffff107224 */ /* 0x000fe200078e0005 */
[C---:B------:R-:W-:Y:S01]  /*0c70*/  ISETP.GT.U32.AND P3, PT, R3.reuse, R12, PT ;  /* 0x0000000c0300720c */ /* 0x040fe20003f64070 */
[----:B------:R-:W-:Y:S01]  /*0c80*/  @!P5 IMAD.MOV R6, RZ, RZ, -R6 ;  /* 0x000000ffff06d224 */ /* 0x000fe200078e0a06 */
[----:B------:R-:W-:Y:S01]  /*0c90*/  ISETP.GT.U32.AND P5, PT, R3, R14, PT ;  /* 0x0000000e0300720c */ /* 0x000fe20003fa4070 */
[----:B------:R-:W-:Y:S01]  /*0ca0*/  IMAD.HI.U32 R5, R4, R16, RZ ;  /* 0x0000001004057227 */ /* 0x000fe200078e00ff */
[----:B------:R-:W-:-:S02]  /*0cb0*/  LOP3.LUT R9, R15, 0x64, RZ, 0xfc, !PT ;  /* 0x000000640f097812 */ /* 0x000fc400078efcff */
[----:B------:R-:W-:Y:S01]  /*0cc0*/  ISETP.GE.AND P0, PT, R11, RZ, PT ;  /* 0x000000ff0b00720c */ /* 0x000fe20003f06270 */
[--C-:B------:R-:W-:Y:S01]  /*0cd0*/  @!P2 IMAD.IADD R10, R10, 0x1, -R3.reuse ;  /* 0x000000010a0aa824 */ /* 0x100fe200078e0a03 */
[----:B------:R-:W-:Y:S01]  /*0ce0*/  LOP3.LUT R11, R15, 0x60, RZ, 0xfc, !PT ;  /* 0x000000600f0b7812 */ /* 0x000fe200078efcff */
[----:B------:R-:W-:Y:S01]  /*0cf0*/  @!P6 IMAD.IADD R8, R8, 0x1, -R3 ;  /* 0x000000010808e824 */ /* 0x000fe200078e0a03 */
[----:B------:R-:W-:Y:S01]  /*0d00*/  ISETP.GE.AND P6, PT, R18, RZ, PT ;  /* 0x000000ff1200720c */ /* 0x000fe20003fc6270 */
[----:B------:R-:W-:Y:S01]  /*0d10*/  IMAD.MOV R5, RZ, RZ, -R5 ;  /* 0x000000ffff057224 */ /* 0x000fe200078e0a05 */
[----:B------:R-:W-:Y:S01]  /*0d20*/  IABS R18, R9 ;  /* 0x0000000900127213 */ /* 0x000fe20000000000 */
[--C-:B------:R-:W-:Y:S01]  /*0d30*/  @!P3 IMAD.IADD R12, R12, 0x1, -R3.reuse ;  /* 0x000000010c0cb824 */ /* 0x100fe200078e0a03 */
[C---:B------:R-:W-:Y:S01]  /*0d40*/  ISETP.GT.U32.AND P3, PT, R3.reuse, R10, PT ;  /* 0x0000000a0300720c */ /* 0x040fe20003f64070 */
[----:B------:R-:W-:Y:S01]  /*0d50*/  @!P5 IMAD.IADD R14, R14, 0x1, -R3 ;  /* 0x000000010e0ed824 */ /* 0x000fe200078e0a03 */
[----:B------:R-:W-:Y:S01]  /*0d60*/  IABS R20, R11 ;  /* 0x0000000b00147213 */ /* 0x000fe20000000000 */
[C---:B------:R-:W-:Y:S01]  /*0d70*/  IMAD R16, R3.reuse, R5, R16 ;  /* 0x0000000503107224 */ /* 0x040fe200078e0210 */
[----:B------:R-:W-:Y:S01]  /*0d80*/  ISETP.GT.U32.AND P5, PT, R3, R12, PT ;  /* 0x0000000c0300720c */ /* 0x000fe20003fa4070 */
[----:B------:R-:W-:Y:S01]  /*0d90*/  IMAD.HI.U32 R5, R4, R18, RZ ;  /* 0x0000001204057227 */ /* 0x000fe200078e00ff */
[----:B------:R-:W-:-:S03]  /*0da0*/  ISETP.GE.AND P2, PT, R7, RZ, PT ;  /* 0x000000ff0700720c */ /* 0x000fc60003f46270 */
[----:B------:R-:W-:Y:S01]  /*0db0*/  @!P1 IMAD.MOV R8, RZ, RZ, -R8 ;  /* 0x000000ffff089224 */ /* 0x000fe200078e0a08 */
[C---:B------:R-:W-:Y:S01]  /*0dc0*/  ISETP.GT.U32.AND P1, PT, R3.reuse, R14, PT ;  /* 0x0000000e0300720c */ /* 0x040fe20003f24070 */
[----:B------:R-:W-:Y:S02]  /*0dd0*/  IMAD.MOV R5, RZ, RZ, -R5 ;  /* 0x000000ffff057224 */ /* 0x000fe400078e0a05 */
[--C-:B------:R-:W-:Y:S01]  /*0de0*/  @!P3 IMAD.IADD R10, R10, 0x1, -R3.reuse ;  /* 0x000000010a0ab824 */ /* 0x100fe200078e0a03 */
[C---:B------:R-:W-:Y:S01]  /*0df0*/  ISETP.GT.U32.AND P3, PT, R3.reuse, R16, PT ;  /* 0x000000100300720c */ /* 0x040fe20003f64070 */
[C---:B------:R-:W-:Y:S02]  /*0e00*/  IMAD R18, R3.reuse, R5, R18 ;  /* 0x0000000503127224 */ /* 0x040fe400078e0212 */
[----:B------:R-:W-:Y:S02]  /*0e10*/  @!P5 IMAD.IADD R12, R12, 0x1, -R3 ;  /* 0x000000010c0cd824 */ /* 0x000fe400078e0a03 */
[----:B------:R-:W-:Y:S01]  /*0e20*/  IMAD.HI.U32 R5, R4, R20, RZ ;  /* 0x0000001404057227 */ /* 0x000fe200078e00ff */
[----:B------:R-:W-:-:S03]  /*0e30*/  ISETP.GT.U32.AND P5, PT, R3, R18, PT ;  /* 0x000000120300720c */ /* 0x000fc60003fa4070 */
[----:B------:R-:W-:Y:S01]  /*0e40*/  @!P1 IMAD.IADD R14, R14, 0x1, -R3 ;  /* 0x000000010e0e9824 */ /* 0x000fe200078e0a03 */
[----:B------:R-:W-:Y:S01]  /*0e50*/  ISETP.GE.AND P1, PT, R9, RZ, PT ;  /* 0x000000ff0900720c */ /* 0x000fe20003f26270 */
[----:B------:R-:W-:-:S04]  /*0e60*/  IMAD.HI.U32 R7, R4, R22, RZ ;  /* 0x0000001604077227 */ /* 0x000fc800078e00ff */
[----:B------:R-:W-:Y:S02]  /*0e70*/  IMAD.MOV R5, RZ, RZ, -R5 ;  /* 0x000000ffff057224 */ /* 0x000fe400078e0a05 */
[----:B------:R-:W-:-:S04]  /*0e80*/  IMAD.HI.U32 R9, R4, R24, RZ ;  /* 0x0000001804097227 */ /* 0x000fc800078e00ff */
[----:B------:R-:W-:Y:S01]  /*0e90*/  @!P3 IMAD.IADD R16, R16, 0x1, -R3 ;  /* 0x000000011010b824 */ /* 0x000fe200078e0a03 */
[----:B------:R-:W-:Y:S01]  /*0ea0*/  ISETP.GE.AND P3, PT, R11, RZ, PT ;  /* 0x000000ff0b00720c */ /* 0x000fe20003f66270 */
[----:B------:R-:W-:Y:S01]  /*0eb0*/  IMAD.MOV R7, RZ, RZ, -R7 ;  /* 0x000000ffff077224 */ /* 0x000fe200078e0a07 */
[----:B------:R-:W-:Y:S01]  /*0ec0*/  LOP3.LUT R11, R15, 0x50, RZ, 0xfc, !PT ;  /* 0x000000500f0b7812 */ /* 0x000fe200078efcff */
[C---:B------:R-:W-:Y:S02]  /*0ed0*/  IMAD R20, R3.reuse, R5, R20 ;  /* 0x0000000503147224 */ /* 0x040fe400078e0214 */
[----:B------:R-:W-:Y:S01]  /*0ee0*/  IMAD.MOV R9, RZ, RZ, -R9 ;  /* 0x000000ffff097224 */ /* 0x000fe200078e0a09 */
[----:B------:R-:W-:Y:S01]  /*0ef0*/  IABS R28, R11 ;  /* 0x0000000b001c7213 */ /* 0x000fe20000000000 */
[----:B------:R-:W-:Y:S01]  /*0f00*/  @!P5 IMAD.IADD R18, R18, 0x1, -R3 ;  /* 0x000000011212d824 */ /* 0x000fe200078e0a03 */
[C---:B------:R-:W-:Y:S01]  /*0f10*/  ISETP.GT.U32.AND P5, PT, R3.reuse, R16, PT ;  /* 0x000000100300720c */ /* 0x040fe20003fa4070 */
[----:B------:R-:W-:-:S02]  /*0f20*/  IMAD R22, R3, R7, R22 ;  /* 0x0000000703167224 */ /* 0x000fc400078e0216 */
[----:B------:R-:W-:Y:S01]  /*0f30*/  @!P0 IMAD.MOV R12, RZ, RZ, -R12 ;  /* 0x000000ffff0c8224 */ /* 0x000fe200078e0a0c */
[C---:B------:R-:W-:Y:S01]  /*0f40*/  ISETP.GT.U32.AND P0, PT, R3.reuse, R20, PT ;  /* 0x000000140300720c */ /* 0x040fe20003f04070 */
[----:B------:R-:W-:Y:S01]  /*0f50*/  IMAD R24, R3, R9, R24 ;  /* 0x0000000903187224 */ /* 0x000fe200078e0218 */
[----:B------:R-:W-:Y:S01]  /*0f60*/  LOP3.LUT R9, R15, 0x54, RZ, 0xfc, !PT ;  /* 0x000000540f097812 */ /* 0x000fe200078efcff */
[----:B------:R-:W-:Y:S01]  /*0f70*/  @!P6 IMAD.MOV R14, RZ, RZ, -R14 ;  /* 0x000000ffff0ee224 */ /* 0x000fe200078e0a0e */
[C---:B------:R-:W-:Y:S01]  /*0f80*/  ISETP.GT.U32.AND P6, PT, R3.reuse, R22, PT ;  /* 0x000000160300720c */ /* 0x040fe20003fc4070 */
[----:B------:R-:W-:Y:S01]  /*0f90*/  @!P4 IMAD.MOV R10, RZ, RZ, -R10 ;  /* 0x000000ffff0ac224 */ /* 0x000fe200078e0a0a */
[----:B------:R-:W-:Y:S01]  /*0fa0*/  IABS R26, R9 ;  /* 0x00000009001a7213 */ /* 0x000fe20000000000 */
[----:B-1----:R-:W-:Y:S01]  /*0fb0*/  IMAD R2, R2, UR9, RZ ;  /* 0x0000000902027c24 */ /* 0x002fe2000f8e02ff */
[----:B------:R-:W-:Y:S01]  /*0fc0*/  ISETP.GT.U32.AND P4, PT, R3, R18, PT ;  /* 0x000000120300720c */ /* 0x000fe20003f84070 */
[----:B------:R-:W-:Y:S01]  /*0fd0*/  @!P5 IMAD.IADD R16, R16, 0x1, -R3 ;  /* 0x000000011010d824 */ /* 0x000fe200078e0a03 */
[----:B------:R-:W-:Y:S01]  /*0fe0*/  ISETP.GE.AND P5, PT, R19, RZ, PT ;  /* 0x000000ff1300720c */ /* 0x000fe20003fa6270 */
[----:B------:R-:W-:Y:S01]  /*0ff0*/  IMAD.HI.U32 R5, R4, R26, RZ ;  /* 0x0000001a04057227 */ /* 0x000fe200078e00ff */
[----:B------:R-:W-:-:S03]  /*1000*/  LOP3.LUT R19, R15, 0x4c, RZ, 0xfc, !PT ;  /* 0x0000004c0f137812 */ /* 0x000fc600078efcff */
[----:B------:R-:W-:Y:S01]  /*1010*/  @!P0 IMAD.IADD R20, R20, 0x1, -R3 ;  /* 0x0000000114148824 */ /* 0x000fe200078e0a03 */
[----:B------:R-:W-:Y:S01]  /*1020*/  IABS R30, R19 ;  /* 0x00000013001e7213 */ /* 0x000fe20000000000 */
[----:B------:R-:W-:Y:S01]  /*1030*/  IMAD.MOV R7, RZ, RZ, -R5 ;  /* 0x000000ffff077224 */ /* 0x000fe200078e0a05 */
[----:B------:R-:W-:Y:S01]  /*1040*/  ISETP.GE.AND P0, PT, R21, RZ, PT ;  /* 0x000000ff1500720c */ /* 0x000fe20003f06270 */
[----:B------:R-:W-:Y:S01]  /*1050*/  IMAD.HI.U32 R5, R4, R28, RZ ;  /* 0x0000001c04057227 */ /* 0x000fe200078e00ff */
[----:B------:R-:W-:-:S03]  /*1060*/  LOP3.LUT R21, R15, 0x48, RZ, 0xfc, !PT ;  /* 0x000000480f157812 */ /* 0x000fc600078efcff */
[----:B------:R-:W-:Y:S01]  /*1070*/  @!P6 IMAD.IADD R22, R22, 0x1, -R3 ;  /* 0x000000011616e824 */ /* 0x000fe200078e0a03 */
[C---:B------:R-:W-:Y:S01]  /*1080*/  ISETP.GT.U32.AND P6, PT, R3.reuse, R20, PT ;  /* 0x000000140300720c */ /* 0x040fe20003fc4070 */
[----:B------:R-:W-:Y:S01]  /*1090*/  IMAD.MOV R5, RZ, RZ, -R5 ;  /* 0x000000ffff057224 */ /* 0x000fe200078e0a05 */
[----:B------:R-:W-:Y:S01]  /*10a0*/  IABS R32, R21 ;  /* 0x0000001500207213 */ /* 0x000fe20000000000 */
[----:B------:R-:W-:Y:S01]  /*10b0*/  @!P4 IMAD.IADD R18, R18, 0x1, -R3 ;  /* 0x000000011212c824 */ /* 0x000fe200078e0a03 */
[C---:B------:R-:W-:Y:S01]  /*10c0*/  ISETP.GT.U32.AND P4, PT, R3.reuse, R24, PT ;  /* 0x000000180300720c */ /* 0x040fe20003f84070 */
[----:B------:R-:W-:Y:S01]  /*10d0*/  @!P2 IMAD.MOV R16, RZ, RZ, -R16 ;  /* 0x000000ffff10a224 */ /* 0x000fe200078e0a10 */
[C---:B------:R-:W-:Y:S01]  /*10e0*/  ISETP.GT.U32.AND P2, PT, R3.reuse, R22, PT ;  /* 0x000000160300720c */ /* 0x040fe20003f44070 */
[----:B------:R-:W-:Y:S02]  /*10f0*/  IMAD R28, R3, R5, R28 ;  /* 0x00000005031c7224 */ /* 0x000fe400078e021c */
[----:B------:R-:W-:-:S04]  /*1100*/  IMAD.HI.U32 R5, R4, R30, RZ ;  /* 0x0000001e04057227 */ /* 0x000fc800078e00ff */
[C---:B------:R-:W-:Y:S02]  /*1110*/  IMAD R26, R3.reuse, R7, R26 ;  /* 0x00000007031a7224 */ /* 0x040fe400078e021a */
[----:B------:R-:W-:Y:S02]  /*1120*/  IMAD.MOV R7, RZ, RZ, -R5 ;  /* 0x000000ffff077224 */ /* 0x000fe400078e0a05 */
[--C-:B------:R-:W-:Y:S01]  /*1130*/  @!P6 IMAD.IADD R20, R20, 0x1, -R3.reuse ;  /* 0x000000011414e824 */ /* 0x100fe200078e0a03 */
[C---:B------:R-:W-:Y:S01]  /*1140*/  ISETP.GT.U32.AND P6, PT, R3.reuse, R26, PT ;  /* 0x0000001a0300720c */ /* 0x040fe20003fc4070 */
[C---:B------:R-:W-:Y:S02]  /*1150*/  IMAD R30, R3.reuse, R7, R30 ;  /* 0x00000007031e7224 */ /* 0x040fe400078e021e */
[--C-:B------:R-:W-:Y:S02]  /*1160*/  @!P4 IMAD.IADD R24, R24, 0x1, -R3.reuse ;  /* 0x000000011818c824 */ /* 0x100fe400078e0a03 */
[----:B------:R-:W-:Y:S01]  /*1170*/  @!P2 IMAD.IADD R22, R22, 0x1, -R3 ;  /* 0x000000011616a824 */ /* 0x000fe200078e0a03 */
[C---:B------:R-:W-:Y:S01]  /*1180*/  ISETP.GT.U32.AND P2, PT, R3.reuse, R28, PT ;  /* 0x0000001c0300720c */ /* 0x040fe20003f44070 */
[----:B------:R-:W-:Y:S01]  /*1190*/  @!P3 IMAD.MOV R20, RZ, RZ, -R20 ;  /* 0x000000ffff14b224 */ /* 0x000fe200078e0a14 */
[C---:B------:R-:W-:Y:S01]  /*11a0*/  ISETP.GT.U32.AND P3, PT, R3.reuse, R30, PT ;  /* 0x0000001e0300720c */ /* 0x040fe20003f64070 */
[----:B------:R-:W-:Y:S01]  /*11b0*/  IMAD.HI.U32 R5, R4, R32, RZ ;  /* 0x0000002004057227 */ /* 0x000fe200078e00ff */
[----:B------:R-:W-:-:S03]  /*11c0*/  ISETP.GT.U32.AND P4, PT, R3, R24, PT ;  /* 0x000000180300720c */ /* 0x000fc60003f84070 */
[----:B------:R-:W-:Y:S01]  /*11d0*/  @!P6 IMAD.IADD R26, R26, 0x1, -R3 ;  /* 0x000000011a1ae824 */ /* 0x000fe200078e0a03 */
[----:B------:R-:W-:Y:S01]  /*11e0*/  ISETP.GE.AND P6, PT, R11, RZ, PT ;  /* 0x000000ff0b00720c */ /* 0x000fe20003fc6270 */
[----:B------:R-:W-:Y:S01]  /*11f0*/  IMAD.MOV R7, RZ, RZ, -R5 ;  /* 0x000000ffff077224 */ /* 0x000fe200078e0a05 */
[----:B------:R-:W-:Y:S01]  /*1200*/  LOP3.LUT R11, R15, 0x34, RZ, 0xfc, !PT ;  /* 0x000000340f0b7812 */ /* 0x000fe200078efcff */
[----:B------:R-:W-:-:S03]  /*1210*/  IMAD.HI.U32 R5, R4, R34, RZ ;  /* 0x0000002204057227 */ /* 0x000fc600078e00ff */
[----:B------:R-:W-:Y:S01]  /*1220*/  IABS R42, R11 ;  /* 0x0000000b002a7213 */ /* 0x000fe20000000000 */
[--C-:B------:R-:W-:Y:S01]  /*1230*/  @!P2 IMAD.IADD R28, R28, 0x1, -R3.reuse ;  /* 0x000000011c1ca824 */ /* 0x100fe200078e0a03 */
[C---:B------:R-:W-:Y:S01]  /*1240*/  ISETP.GT.U32.AND P2, PT, R3.reuse, R26, PT ;  /* 0x0000001a0300720c */ /* 0x040fe20003f44070 */
[----:B------:R-:W-:Y:S01]  /*1250*/  IMAD R32, R3, R7, R32 ;  /* 0x0000000703207224 */ /* 0x000fe200078e0220 */
[----:B------:R-:W-:Y:S01]  /*1260*/  LOP3.LUT R7, R15, 0x40, RZ, 0xfc, !PT ;  /* 0x000000400f077812 */ /* 0x000fe200078efcff */
[--C-:B------:R-:W-:Y:S02]  /*1270*/  @!P3 IMAD.IADD R30, R30, 0x1, -R3.reuse ;  /* 0x000000011e1eb824 */ /* 0x100fe400078e0a03 */
[----:B------:R-:W-:Y:S01]  /*1280*/  @!P4 IMAD.IADD R24, R24, 0x1, -R3 ;  /* 0x000000011818c824 */ /* 0x000fe200078e0a03 */
[----:B------:R-:W-:Y:S01]  /*1290*/  ISETP.GE.AND P4, PT, R9, RZ, PT ;  /* 0x000000ff0900720c */ /* 0x000fe20003f86270 */
[----:B------:R-:W-:Y:S01]  /*12a0*/  IMAD.MOV R5, RZ, RZ, -R5 ;  /* 0x000000ffff057224 */ /* 0x000fe200078e0a05 */
[----:B------:R-:W-:Y:S01]  /*12b0*/  IABS R36, R7 ;  /* 0x0000000700247213 */ /* 0x000fe20000000000 */
[----:B------:R-:W-:Y:S01]  /*12c0*/  @!P1 IMAD.MOV R18, RZ, RZ, -R18 ;  /* 0x000000ffff129224 */ /* 0x000fe200078e0a12 */
[C---:B------:R-:W-:Y:S01]  /*12d0*/  ISETP.GT.U32.AND P3, PT, R3.reuse, R30, PT ;  /* 0x0000001e0300720c */ /* 0x040fe20003f64070 */
[----:B------:R-:W-:Y:S01]  /*12e0*/  @!P5 IMAD.MOV R22, RZ, RZ, -R22 ;  /* 0x000000ffff16d224 */ /* 0x000fe200078e0a16 */
[C---:B------:R-:W-:Y:S01]  /*12f0*/  ISETP.GT.U32.AND P1, PT, R3.reuse, R28, PT ;  /* 0x0000001c0300720c */ /* 0x040fe20003f24070 */
[----:B------:R-:W-:Y:S01]  /*1300*/  IMAD R34, R3, R5, R34 ;  /* 0x0000000503227224 */ /* 0x000fe200078e0222 */
[----:B------:R-:W-:Y:S01]  /*1310*/  ISETP.GE.AND P5, PT, R19, RZ, PT ;  /* 0x000000ff1300720c */ /* 0x000fe20003fa6270 */
[----:B------:R-:W-:Y:S01]  /*1320*/  IMAD.HI.U32 R5, R4, R36, RZ ;  /* 0x0000002404057227 */ /* 0x000fe200078e00ff */
[----:B------:R-:W-:-:S02]  /*1330*/  LOP3.LUT R9, R15, 0x38, RZ, 0xfc, !PT ;  /* 0x000000380f097812 */ /* 0x000fc400078efcff */
[----:B------:R-:W-:Y:S01]  /*1340*/  LOP3.LUT R19, R15, 0x28, RZ, 0xfc, !PT ;  /* 0x000000280f137812 */ /* 0x000fe200078efcff */
[----:B------:R-:W-:Y:S01]  /*1350*/  @!P2 IMAD.IADD R26, R26, 0x1, -R3 ;  /* 0x000000011a1aa824 */ /* 0x000fe200078e0a03 */
[----:B------:R-:W-:Y:S01]  /*1360*/  IABS R40, R9 ;  /* 0x0000000900287213 */ /* 0x000fe20000000000 */
[----:B------:R-:W-:Y:S01]  /*1370*/  IMAD.MOV R5, RZ, RZ, -R5 ;  /* 0x000000ffff057224 */ /* 0x000fe200078e0a05 */
[----:B------:R-:W-:Y:S01]  /*1380*/  ISETP.GE.AND P2, PT, R23, RZ, PT ;  /* 0x000000ff1700720c */ /* 0x000fe20003f46270 */
[----:B------:R-:W-:Y:S01]  /*1390*/  @!P4 IMAD.MOV R26, RZ, RZ, -R26 ;  /* 0x000000ffff1ac224 */ /* 0x000fe200078e0a1a */
[----:B------:R-:W-:Y:S01]  /*13a0*/  ISETP.GE.AND P4, PT, R7, RZ, PT ;  /* 0x000000ff0700720c */ /* 0x000fe20003f86270 */
[--C-:B------:R-:W-:Y:S01]  /*13b0*/  @!P3 IMAD.IADD R30, R30, 0x1, -R3.reuse ;  /* 0x000000011e1eb824 */ /* 0x100fe200078e0a03 */
[----:B------:R-:W-:Y:S01]  /*13c0*/  LOP3.LUT R7, R15, 0x3c, RZ, 0xfc, !PT ;  /* 0x0000003c0f077812 */ /* 0x000fe200078efcff */
[C---:B------:R-:W-:Y:S01]  /*13d0*/  IMAD R36, R3.reuse, R5, R36 ;  /* 0x0000000503247224 */ /* 0x040fe200078e0224 */
[----:B------:R-:W-:Y:S01]  /*13e0*/  IABS R48, R19 ;  /* 0x0000001300307213 */ /* 0x000fe20000000000 */
[----:B------:R-:W-:Y:S01]  /*13f0*/  @!P1 IMAD.IADD R28, R28, 0x1, -R3 ;  /* 0x000000011c1c9824 */ /* 0x000fe200078e0a03 */
[C---:B------:R-:W-:Y:S01]  /*1400*/  ISETP.GT.U32.AND P1, PT, R3.reuse, R32, PT ;  /* 0x000000200300720c */ /* 0x040fe20003f24070 */
[----:B------:R-:W-:Y:S01]  /*1410*/  @!P5 IMAD.MOV R30, RZ, RZ, -R30 ;  /* 0x000000ffff1ed224 */ /* 0x000fe200078e0a1e */
[----:B------:R-:W-:Y:S01]  /*1420*/  IABS R38, R7 ;  /* 0x0000000700267213 */ /* 0x000fe20000000000 */
[----:B------:R-:W-:Y:S01]  /*1430*/  @!P6 IMAD.MOV R28, RZ, RZ, -R28 ;  /* 0x000000ffff1ce224 */ /* 0x000fe200078e0a1c */
[----:B------:R-:W-:Y:S01]  /*1440*/  ISETP.GT.U32.AND P5, PT, R3, R36, PT ;  /* 0x000000240300720c */ /* 0x000fe20003fa4070 */
[----:B------:R-:W-:Y:S01]  /*1450*/  @!P0 IMAD.MOV R24, RZ, RZ, -R24 ;  /* 0x000000ffff188224 */ /* 0x000fe200078e0a18 */
[----:B------:R-:W-:Y:S01]  /*1460*/  ISETP.GE.AND P3, PT, R7, RZ, PT ;  /* 0x000000ff0700720c */ /* 0x000fe20003f66270 */
[----:B------:R-:W-:Y:S01]  /*1470*/  IMAD.HI.U32 R5, R4, R38, RZ ;  /* 0x0000002604057227 */ /* 0x000fe200078e00ff */
[----:B------:R-:W-:-:S02]  /*1480*/  ISETP.GT.U32.AND P6, PT, R3, R34, PT ;  /* 0x000000220300720c */ /* 0x000fc40003fc4070 */
[----:B------:R-:W-:Y:S01]  /*1490*/  ISETP.GE.AND P0, PT, R21, RZ, PT ;  /* 0x000000ff1500720c */ /* 0x000fe20003f06270 */
[----:B------:R-:W-:Y:S01]  /*14a0*/  IMAD.MOV R7, RZ, RZ, -R5 ;  /* 0x000000ffff077224 */ /* 0x000fe200078e0a05 */
[C---:B------:R-:W-:Y:S01]  /*14b0*/  LOP3.LUT R21, R15.reuse, 0x14, RZ, 0xfc, !PT ;  /* 0x000000140f157812 */ /* 0x040fe200078efcff */
[----:B------:R-:W-:Y:S01]  /*14c0*/  IMAD.HI.U32 R5, R4, R40, RZ ;  /* 0x0000002804057227 */ /* 0x000fe200078e00ff */
[----:B------:R-:W-:Y:S02]  /*14d0*/  LOP3.LUT R23, R15, 0xc, RZ, 0xfc, !PT ;  /* 0x0000000c0f177812 */ /* 0x000fe400078efcff */
[----:B------:R-:W-:Y:S01]  /*14e0*/  IABS R58, R21 ;  /* 0x00000015003a7213 */ /* 0x000fe20000000000 */
[--C-:B------:R-:W-:Y:S01]  /*14f0*/  @!P1 IMAD.IADD R32, R32, 0x1, -R3.reuse ;  /* 0x0000000120209824 */ /* 0x100fe200078e0a03 */
[----:B------:R-:W-:Y:S01]  /*1500*/  IABS R62, R23 ;  /* 0x00000017003e7213 */ /* 0x000fe20000000000 */
[----:B------:R-:W-:Y:S02]  /*1510*/  @!P5 IMAD.IADD R36, R36, 0x1, -R3 ;  /* 0x000000012424d824 */ /* 0x000fe400078e0a03 */
[----:B------:R-:W-:Y:S01]  /*1520*/  IMAD.MOV R5, RZ, RZ, -R5 ;  /* 0x000000ffff057224 */ /* 0x000fe200078e0a05 */
[C---:B------:R-:W-:Y:S01]  /*1530*/  ISETP.GT.U32.AND P1, PT, R3.reuse, R32, PT ;  /* 0x000000200300720c */ /* 0x040fe20003f24070 */
[----:B------:R-:W-:Y:S01]  /*1540*/  @!P6 IMAD.IADD R34, R34, 0x1, -R3 ;  /* 0x000000012222e824 */ /* 0x000fe200078e0a03 */
[C---:B------:R-:W-:Y:S01]  /*1550*/  ISETP.GT.U32.AND P5, PT, R3.reuse, R36, PT ;  /* 0x000000240300720c */ /* 0x040fe20003fa4070 */
[----:B------:R-:W-:-:S02]  /*1560*/  IMAD R40, R3, R5, R40 ;  /* 0x0000000503287224 */ /* 0x000fc400078e0228 */
[----:B------:R-:W-:Y:S01]  /*1570*/  IMAD.HI.U32 R5, R4, R42, RZ ;  /* 0x0000002a04057227 */ /* 0x000fe200078e00ff */
[----:B------:R-:W-:-:S03]  /*1580*/  ISETP.GT.U32.AND P6, PT, R3, R34, PT ;  /* 0x000000220300720c */ /* 0x000fc60003fc4070 */
[----:B------:R-:W-:Y:S02]  /*1590*/  IMAD R38, R3, R7, R38 ;  /* 0x0000000703267224 */ /* 0x000fe400078e0226 */
[----:B------:R-:W-:Y:S02]  /*15a0*/  IMAD.MOV R7, RZ, RZ, -R5 ;  /* 0x000000ffff077224 */ /* 0x000fe400078e0a05 */
[--C-:B------:R-:W-:Y:S01]  /*15b0*/  @!P1 IMAD.IADD R32, R32, 0x1, -R3.reuse ;  /* 0x0000000120209824 */ /* 0x100fe200078e0a03 */
[----:B------:R-:W-:Y:S01]  /*15c0*/  ISETP.GE.AND P1, PT, R9, RZ, PT ;  /* 0x000000ff0900720c */ /* 0x000fe20003f26270 */
[----:B------:R-:W-:Y:S01]  /*15d0*/  IMAD R42, R3, R7, R42 ;  /* 0x00000007032a7224 */ /* 0x000fe200078e022a */
[----:B------:R-:W-:Y:S01]  /*15e0*/  LOP3.LUT R9, R15, 0x30, RZ, 0xfc, !PT ;  /* 0x000000300f097812 */ /* 0x000fe200078efcff */
[--C-:B------:R-:W-:Y:S02]  /*15f0*/  @!P5 IMAD.IADD R36, R36, 0x1, -R3.reuse ;  /* 0x000000012424d824 */ /* 0x100fe400078e0a03 */
[----:B------:R-:W-:Y:S01]  /*1600*/  @!P6 IMAD.IADD R34, R34, 0x1, -R3 ;  /* 0x000000012222e824 */ /* 0x000fe200078e0a03 */
[----:B------:R-:W-:Y:S01]  /*1610*/  ISETP.GT.U32.AND P5, PT, R3, R42, PT ;  /* 0x0000002a0300720c */ /* 0x000fe20003fa4070 */
[----:B------:R-:W-:Y:S01]  /*1620*/  @!P0 IMAD.MOV R32, RZ, RZ, -R32 ;  /* 0x000000ffff208224 */ /* 0x000fe200078e0a20 */
[----:B------:R-:W-:Y:S01]  /*1630*/  IABS R44, R9 ;  /* 0x00000009002c7213 */ /* 0x000fe20000000000 */
[----:B------:R-:W-:Y:S01]  /*1640*/  @!P2 IMAD.MOV R34, RZ, RZ, -R34 ;  /* 0x000000ffff22a224 */ /* 0x000fe200078e0a22 */
[----:B------:R-:W-:Y:S01]  /*1650*/  ISETP.GE.AND P6, PT, R11, RZ, PT ;  /* 0x000000ff0b00720c */ /* 0x000fe20003fc6270 */
[----:B------:R-:W-:Y:S01]  /*1660*/  IMAD.HI.U32 R7, R4, R48, RZ ;  /* 0x0000003004077227 */ /* 0x000fe200078e00ff */
[----:B------:R-:W-:-:S02]  /*1670*/  LOP3.LUT R11, R15, 0x2c, RZ, 0xfc, !PT ;  /* 0x0000002c0f0b7812 */ /* 0x000fc400078efcff */
[C---:B------:R-:W-:Y:S01]  /*1680*/  ISETP.GT.U32.AND P2, PT, R3.reuse, R40, PT ;  /* 0x000000280300720c */ /* 0x040fe20003f44070 */
[----:B------:R-:W-:Y:S01]  /*1690*/  IMAD.HI.U32 R5, R4, R44, RZ ;  /* 0x0000002c04057227 */ /* 0x000fe200078e00ff */
[----:B------:R-:W-:Y:S02]  /*16a0*/  IABS R46, R11 ;  /* 0x0000000b002e7213 */ /* 0x000fe40000000000 */
[C---:B------:R-:W-:Y:S01]  /*16b0*/  ISETP.GT.U32.AND P0, PT, R3.reuse, R38, PT ;  /* 0x000000260300720c */ /* 0x040fe20003f04070 */
[----:B------:R-:W-:Y:S02]  /*16c0*/  @!P5 IMAD.IADD R42, R42, 0x1, -R3 ;  /* 0x000000012a2ad824 */ /* 0x000fe400078e0a03 */
[----:B------:R-:W-:Y:S02]  /*16d0*/  IMAD.MOV R5, RZ, RZ, -R5 ;  /* 0x000000ffff057224 */ /* 0x000fe400078e0a05 */
[----:B------:R-:W-:Y:S01]  /*16e0*/  IMAD.MOV R7, RZ, RZ, -R7 ;  /* 0x000000ffff077224 */ /* 0x000fe200078e0a07 */
[C---:B------:R-:W-:Y:S01]  /*16f0*/  ISETP.GT.U32.AND P5, PT, R3.reuse, R42, PT ;  /* 0x0000002a0300720c */ /* 0x040fe20003fa4070 */
[----:B------:R-:W-:-:S02]  /*1700*/  IMAD R44, R3, R5, R44 ;  /* 0x00000005032c7224 */ /* 0x000fc400078e022c */
[----:B------:R-:W-:-:S04]  /*1710*/  IMAD.HI.U32 R5, R4, R46, RZ ;  /* 0x0000002e04057227 */ /* 0x000fc800078e00ff */
[----:B------:R-:W-:Y:S02]  /*1720*/  IMAD.MOV R5, RZ, RZ, -R5 ;  /* 0x000000ffff057224 */ /* 0x000fe400078e0a05 */
[--C-:B------:R-:W-:Y:S02]  /*1730*/  @!P2 IMAD.IADD R40, R40, 0x1, -R3.reuse ;  /* 0x000000012828a824 */ /* 0x100fe400078e0a03 */
[----:B------:R-:W-:Y:S01]  /*1740*/  IMAD R46, R3, R5, R46 ;  /* 0x00000005032e7224 */ /* 0x000fe200078e022e */
[----:B------:R-:W-:Y:S01]  /*1750*/  LOP3.LUT R5, R15, 0x24, RZ, 0xfc, !PT ;  /* 0x000000240f057812 */ /* 0x000fe200078efcff */
[--C-:B------:R-:W-:Y:S01]  /*1760*/  @!P0 IMAD.IADD R38, R38, 0x1, -R3.reuse ;  /* 0x0000000126268824 */ /* 0x100fe200078e0a03 */
[C---:B------:R-:W-:Y:S01]  /*1770*/  ISETP.GT.U32.AND P2, PT, R3.reuse, R40, PT ;  /* 0x000000280300720c */ /* 0x040fe20003f44070 */
[C---:B------:R-:W-:Y:S01]  /*1780*/  IMAD R48, R3.reuse, R7, R48 ;  /* 0x0000000703307224 */ /* 0x040fe200078e0230 */
[----:B------:R-:W-:Y:S01]  /*1790*/  IABS R50, R5 ;  /* 0x0000000500327213 */ /* 0x000fe20000000000 */
[----:B------:R-:W-:Y:S01]  /*17a0*/  @!P5 IMAD.IADD R42, R42, 0x1, -R3 ;  /* 0x000000012a2ad824 */ /* 0x000fe200078e0a03 */
[C---:B------:R-:W-:Y:S01]  /*17b0*/  ISETP.GT.U32.AND P5, PT, R3.reuse, R46, PT ;  /* 0x0000002e0300720c */ /* 0x040fe20003fa4070 */
[----:B------:R-:W-:Y:S01]  /*17c0*/  @!P4 IMAD.MOV R36, RZ, RZ, -R36 ;  /* 0x000000ffff24c224 */ /* 0x000fe200078e0a24 */
[C---:B------:R-:W-:Y:S01]  /*17d0*/  ISETP.GT.U32.AND P0, PT, R3.reuse, R38, PT ;  /* 0x000000260300720c */ /* 0x040fe20003f04070 */
[----:B------:R-:W-:Y:S01]  /*17e0*/  @!P6 IMAD.MOV R42, RZ, RZ, -R42 ;  /* 0x000000ffff2ae224 */ /* 0x000fe200078e0a2a */
[----:B------:R-:W-:-:S02]  /*17f0*/  ISETP.GT.U32.AND P6, PT, R3, R48, PT ;  /* 0x000000300300720c */ /* 0x000fc40003fc4070 */
[----:B------:R-:W-:Y:S02]  /*1800*/  ISETP.GE.AND P4, PT, R9, RZ, PT ;  /* 0x000000ff0900720c */ /* 0x000fe40003f86270 */
[C---:B------:R-:W-:Y:S01]  /*1810*/  LOP3.LUT R9, R15.reuse, 0x1c, RZ, 0xfc, !PT ;  /* 0x0000001c0f097812 */ /* 0x040fe200078efcff */
[--C-:B------:R-:W-:Y:S01]  /*1820*/  @!P2 IMAD.IADD R40, R40, 0x1, -R3.reuse ;  /* 0x000000012828a824 */ /* 0x100fe200078e0a03 */
[----:B------:R-:W-:Y:S02]  /*1830*/  LOP3.LUT R7, R15, 0x20, RZ, 0xfc, !PT ;  /* 0x000000200f077812 */ /* 0x000fe400078efcff */
[----:B------:R-:W-:Y:S01]  /*1840*/  IABS R54, R9 ;  /* 0x0000000900367213 */ /* 0x000fe20000000000 */
[--C-:B------:R-:W-:Y:S01]  /*1850*/  @!P5 IMAD.IADD R46, R46, 0x1, -R3.reuse ;  /* 0x000000012e2ed824 */ /* 0x100fe200078e0a03 */
[----:B------:R-:W-:Y:S01]  /*1860*/  ISETP.GE.AND P5, PT, R9, RZ, PT ;  /* 0x000000ff0900720c */ /* 0x000fe20003fa6270 */
[--C-:B------:R-:W-:Y:S01]  /*1870*/  @!P0 IMAD.IADD R38, R38, 0x1, -R3.reuse ;  /* 0x0000000126268824 */ /* 0x100fe200078e0a03 */
[----:B------:R-:W-:Y:S01]  /*1880*/  ISETP.GT.U32.AND P0, PT, R3, R44, PT ;  /* 0x0000002c0300720c */ /* 0x000fe20003f04070 */
[----:B------:R-:W-:Y:S01]  /*1890*/  @!P1 IMAD.MOV R40, RZ, RZ, -R40 ;  /* 0x000000ffff289224 */ /* 0x000fe200078e0a28 */
[----:B------:R-:W-:Y:S01]  /*18a0*/  ISETP.GE.AND P1, PT, R5, RZ, PT ;  /* 0x000000ff0500720c */ /* 0x000fe20003f26270 */
[----:B------:R-:W-:Y:S01]  /*18b0*/  @!P6 IMAD.IADD R48, R48, 0x1, -R3 ;  /* 0x000000013030e824 */ /* 0x000fe200078e0a03 */
[----:B------:R-:W-:Y:S01]  /*18c0*/  ISETP.GT.U32.AND P6, PT, R3, R46, PT ;  /* 0x0000002e0300720c */ /* 0x000fe20003fc4070 */
[----:B------:R-:W-:Y:S01]  /*18d0*/  IMAD.HI.U32 R5, R4, R50, RZ ;  /* 0x0000003204057227 */ /* 0x000fe200078e00ff */
[----:B------:R-:W-:-:S02]  /*18e0*/  IABS R52, R7 ;  /* 0x0000000700347213 */ /* 0x000fc40000000000 */
[----:B------:R-:W-:Y:S01]  /*18f0*/  ISETP.GE.AND P2, PT, R19, RZ, PT ;  /* 0x000000ff1300720c */ /* 0x000fe20003f46270 */
[----:B------:R-:W-:Y:S01]  /*1900*/  IMAD.MOV R9, RZ, RZ, -R5 ;  /* 0x000000ffff097224 */ /* 0x000fe200078e0a05 */
[----:B------:R-:W-:Y:S01]  /*1910*/  LOP3.LUT R19, R15, 0x18, RZ, 0xfc, !PT ;  /* 0x000000180f137812 */ /* 0x000fe200078efcff */
[----:B------:R-:W-:Y:S01]  /*1920*/  @!P3 IMAD.MOV R38, RZ, RZ, -R38 ;  /* 0x000000ffff26b224 */ /* 0x000fe200078e0a26 */
[----:B------:R-:W-:Y:S01]  /*1930*/  ISETP.GE.AND P3, PT, R11, RZ, PT ;  /* 0x000000ff0b00720c */ /* 0x000fe20003f66270 */
[C---:B------:R-:W-:Y:S01]  /*1940*/  IMAD R50, R3.reuse, R9, R50 ;  /* 0x0000000903327224 */ /* 0x040fe200078e0232 */
[----:B------:R-:W-:Y:S01]  /*1950*/  IABS R56, R19 ;  /* 0x0000001300387213 */ /* 0x000fe20000000000 */
[--C-:B------:R-:W-:Y:S02]  /*1960*/  @!P0 IMAD.IADD R44, R44, 0x1, -R3.reuse ;  /* 0x000000012c2c8824 */ /* 0x100fe400078e0a03 */
[----:B------:R-:W-:Y:S01]  /*1970*/  @!P6 IMAD.IADD R46, R46, 0x1, -R3 ;  /* 0x000000012e2ee824 */ /* 0x000fe200078e0a03 */
[C---:B------:R-:W-:Y:S01]  /*1980*/  ISETP.GT.U32.AND P6, PT, R3.reuse, R50, PT ;  /* 0x000000320300720c */ /* 0x040fe20003fc4070 */
[----:B------:R-:W-:Y:S01]  /*1990*/  IMAD.HI.U32 R5, R4, R52, RZ ;  /* 0x0000003404057227 */ /* 0x000fe200078e00ff */
[----:B------:R-:W-:-:S03]  /*19a0*/  ISETP.GT.U32.AND P0, PT, R3, R44, PT ;  /* 0x0000002c0300720c */ /* 0x000fc60003f04070 */
[----:B------:R-:W-:Y:S02]  /*19b0*/  IMAD.MOV R11, RZ, RZ, -R5 ;  /* 0x000000ffff0b7224 */ /* 0x000fe400078e0a05 */
[----:B------:R-:W-:Y:S02]  /*19c0*/  @!P3 IMAD.MOV R46, RZ, RZ, -R46 ;  /* 0x000000ffff2eb224 */ /* 0x000fe400078e0a2e */
[----:B------:R-:W-:Y:S02]  /*19d0*/  IMAD R52, R3, R11, R52 ;  /* 0x0000000b03347224 */ /* 0x000fe400078e0234 */
[----:B------:R-:W-:-:S03]  /*19e0*/  IMAD.HI.U32 R9, R4, R56, RZ ;  /* 0x0000003804097227 */ /* 0x000fc600078e00ff */
[----:B------:R-:W-:Y:S01]  /*19f0*/  ISETP.GT.U32.AND P3, PT, R3, R52, PT ;  /* 0x000000340300720c */ /* 0x000fe20003f64070 */
[--C-:B------:R-:W-:Y:S02]  /*1a00*/  @!P6 IMAD.IADD R50, R50, 0x1, -R3.reuse ;  /* 0x000000013232e824 */ /* 0x100fe400078e0a03 */
[----:B------:R-:W-:Y:S01]  /*1a10*/  @!P0 IMAD.IADD R44, R44, 0x1, -R3 ;  /* 0x000000012c2c8824 */ /* 0x000fe200078e0a03 */
[----:B------:R-:W-:Y:S01]  /*1a20*/  ISETP.GE.AND P0, PT, R7, RZ, PT ;  /* 0x000000ff0700720c */ /* 0x000fe20003f06270 */
[----:B------:R-:W-:Y:S01]  /*1a30*/  IMAD.HI.U32 R7, R4, R54, RZ ;  /* 0x0000003604077227 */ /* 0x000fe200078e00ff */
[----:B------:R-:W-:-:S03]  /*1a40*/  ISETP.GT.U32.AND P6, PT, R3, R50, PT ;  /* 0x000000320300720c */ /* 0x000fc60003fc4070 */
[----:B------:R-:W-:Y:S02]  /*1a50*/  IMAD.MOV R7, RZ, RZ, -R7 ;  /* 0x000000ffff077224 */ /* 0x000fe400078e0a07 */
[----:B------:R-:W-:Y:S01]  /*1a60*/  @!P4 IMAD.MOV R44, RZ, RZ, -R44 ;  /* 0x000000ffff2cc224 */ /* 0x000fe200078e0a2c */
[C---:B------:R-:W-:Y:S01]  /*1a70*/  ISETP.GT.U32.AND P4, PT, R3.reuse, R48, PT ;  /* 0x000000300300720c */ /* 0x040fe20003f84070 */
[----:B------:R-:W-:Y:S02]  /*1a80*/  IMAD R54, R3, R7, R54 ;  /* 0x0000000703367224 */ /* 0x000fe400078e0236 */
[----:B------:R-:W-:Y:S02]  /*1a90*/  @!P3 IMAD.IADD R52, R52, 0x1, -R3 ;  /* 0x000000013434b824 */ /* 0x000fe400078e0a03 */
[----:B------:R-:W-:-:S03]  /*1aa0*/  IMAD.HI.U32 R5, R4, R58, RZ ;  /* 0x0000003a04057227 */ /* 0x000fc600078e00ff */
[C---:B------:R-:W-:Y:S01]  /*1ab0*/  ISETP.GT.U32.AND P3, PT, R3.reuse, R52, PT ;  /* 0x000000340300720c */ /* 0x040fe20003f64070 */
[----:B------:R-:W-:Y:S01]  /*1ac0*/  @!P6 IMAD.IADD R50, R50, 0x1, -R3 ;  /* 0x000000013232e824 */ /* 0x000fe200078e0a03 */
[----:B------:R-:W-:Y:S01]  /*1ad0*/  ISETP.GT.U32.AND P6, PT, R3, R54, PT ;  /* 0x000000360300720c */ /* 0x000fe20003fc4070 */
[----:B------:R-:W-:Y:S02]  /*1ae0*/  IMAD.MOV R9, RZ, RZ, -R9 ;  /* 0x000000ffff097224 */ /* 0x000fe400078e0a09 */
[----:B------:R-:W-:Y:S02]  /*1af0*/  IMAD.MOV R5, RZ, RZ, -R5 ;  /* 0x000000ffff057224 */ /* 0x000fe400078e0a05 */
[----:B------:R-:W-:Y:S01]  /*1b00*/  @!P4 IMAD.IADD R48, R48, 0x1, -R3 ;  /* 0x000000013030c824 */ /* 0x000fe200078e0a03 */
[----:B------:R-:W-:Y:S01]  /*1b10*/  ISETP.GE.AND P4, PT, R19, RZ, PT ;  /* 0x000000ff1300720c */ /* 0x000fe20003f86270 */
[----:B------:R-:W-:Y:S01]  /*1b20*/  IMAD R56, R3, R9, R56 ;  /* 0x0000000903387224 */ /* 0x000fe200078e0238 */
[----:B------:R-:W-:Y:S01]  /*1b30*/  LOP3.LUT R19, R15, 0x10, RZ, 0xfc, !PT ;  /* 0x000000100f137812 */ /* 0x000fe200078efcff */
[----:B------:R-:W-:-:S02]  /*1b40*/  IMAD R58, R3, R5, R58 ;  /* 0x00000005033a7224 */ /* 0x000fc400078e023a */
[--C-:B------:R-:W-:Y:S01]  /*1b50*/  @!P3 IMAD.IADD R52, R52, 0x1, -R3.reuse ;  /* 0x000000013434b824 */ /* 0x100fe200078e0a03 */
[----:B------:R-:W-:Y:S01]  /*1b60*/  IABS R60, R19 ;  /* 0x00000013003c7213 */ /* 0x000fe20000000000 */
[----:B------:R-:W-:Y:S01]  /*1b70*/  @!P6 IMAD.IADD R54, R54, 0x1, -R3 ;  /* 0x000000013636e824 */ /* 0x000fe200078e0a03 */
[C---:B------:R-:W-:Y:S01]  /*1b80*/  ISETP.GT.U32.AND P3, PT, R3.reuse, R56, PT ;  /* 0x000000380300720c */ /* 0x040fe20003f64070 */
[----:B------:R-:W-:Y:S01]  /*1b90*/  @!P1 IMAD.MOV R50, RZ, RZ, -R50 ;  /* 0x000000ffff329224 */ /* 0x000fe200078e0a32 */
[----:B------:R-:W-:Y:S01]  /*1ba0*/  ISETP.GT.U32.AND P6, PT, R3, R58, PT ;  /* 0x0000003a0300720c */ /* 0x000fe20003fc4070 */
[----:B------:R-:W-:-:S04]  /*1bb0*/  IMAD.HI.U32 R5, R4, R60, RZ ;  /* 0x0000003c04057227 */ /* 0x000fc800078e00ff */
[----:B------:R-:W-:Y:S02]  /*1bc0*/  IMAD.MOV R5, RZ, RZ, -R5 ;  /* 0x000000ffff057224 */ /* 0x000fe400078e0a05 */
[----:B------:R-:W-:Y:S02]  /*1bd0*/  @!P0 IMAD.MOV R52, RZ, RZ, -R52 ;  /* 0x000000ffff348224 */ /* 0x000fe400078e0a34 */
[C---:B------:R-:W-:Y:S01]  /*1be0*/  IMAD R60, R3.reuse, R5, R60 ;  /* 0x00000005033c7224 */ /* 0x040fe200078e023c */
[----:B------:R-:W-:Y:S01]  /*1bf0*/  SHF.R.S32.HI R5, RZ, 0x6, R0 ;  /* 0x00000006ff057819 */ /* 0x000fe20000011400 */
[--C-:B------:R-:W-:Y:S01]  /*1c00*/  @!P3 IMAD.IADD R56, R56, 0x1, -R3.reuse ;  /* 0x000000013838b824 */ /* 0x100fe200078e0a03 */
[C---:B------:R-:W-:Y:S01]  /*1c10*/  ISETP.GT.U32.AND P3, PT, R3.reuse, R54, PT ;  /* 0x000000360300720c */ /* 0x040fe20003f64070 */
[----:B------:R-:W-:Y:S01]  /*1c20*/  @!P6 IMAD.IADD R58, R58, 0x1, -R3 ;  /* 0x000000013a3ae824 */ /* 0x000fe200078e0a03 */
[C---:B------:R-:W-:Y:S01]  /*1c30*/  ISETP.GT.U32.AND P0, PT, R3.reuse, R60, PT ;  /* 0x0000003c0300720c */ /* 0x040fe20003f04070 */
[----:B------:R-:W-:Y:S01]  /*1c40*/  IMAD.HI.U32 R7, R4, R62, RZ ;  /* 0x0000003e04077227 */ /* 0x000fe200078e00ff */
[----:B------:R-:W-:-:S02]  /*1c50*/  ISETP.GT.U32.AND P6, PT, R3, R56, PT ;  /* 0x000000380300720c */ /* 0x000fc40003fc4070 */
[----:B------:R-:W-:Y:S01]  /*1c60*/  ISETP.GT.U32.AND P1, PT, R3, R58, PT ;  /* 0x0000003a0300720c */ /* 0x000fe20003f24070 */
[----:B------:R-:W-:Y:S01]  /*1c70*/  IMAD.HI.U32 R9, R4, R64, RZ ;  /* 0x0000004004097227 */ /* 0x000fe200078e00ff */
[----:B------:R-:W-:-:S03]  /*1c80*/  SGXT R5, R5, 0x1 ;  /* 0x000000010505781a */ /* 0x000fc60000000200 */
[----:B------:R-:W-:Y:S01]  /*1c90*/  IMAD.HI.U32 R11, R4, R66, RZ ;  /* 0x00000042040b7227 */ /* 0x000fe200078e00ff */
[----:B------:R-:W-:-:S03]  /*1ca0*/  LOP3.LUT R78, R5, 0x90, RZ, 0xc0, !PT ;  /* 0x00000090054e7812 */ /* 0x000fc600078ec0ff */
[----:B------:R-:W-:Y:S01]  /*1cb0*/  IMAD.HI.U32 R4, R4, R68, RZ ;  /* 0x0000004404047227 */ /* 0x000fe200078e00ff */
[----:B------:R-:W-:-:S03]  /*1cc0*/  LOP3.LUT R78, R78, 0x17e, R13, 0x78, !PT ;  /* 0x0000017e4e4e7812 */ /* 0x000fc600078e780d */
[----:B------:R-:W-:Y:S02]  /*1cd0*/  IMAD.MOV R7, RZ, RZ, -R7 ;  /* 0x000000ffff077224 */ /* 0x000fe400078e0a07 */
[----:B------:R-:W-:Y:S02]  /*1ce0*/  IMAD.MOV R9, RZ, RZ, -R9 ;  /* 0x000000ffff097224 */ /* 0x000fe400078e0a09 */
[----:B------:R-:W-:Y:S02]  /*1cf0*/  IMAD.MOV R11, RZ, RZ, -R11 ;  /* 0x000000ffff0b7224 */ /* 0x000fe400078e0a0b */
[----:B------:R-:W-:Y:S02]  /*1d00*/  IMAD.MOV R4, RZ, RZ, -R4 ;  /* 0x000000ffff047224 */ /* 0x000fe400078e0a04 */
[C---:B------:R-:W-:Y:S01]  /*1d10*/  IMAD R62, R3.reuse, R7, R62 ;  /* 0x00000007033e7224 */ /* 0x040fe200078e023e */
[----:B------:R-:W-:Y:S01]  /*1d20*/  SHF.R.S32.HI R7, RZ, 0x2, R0 ;  /* 0x00000002ff077819 */ /* 0x000fe20000011400 */
[----:B------:R-:W-:-:S02]  /*1d30*/  IMAD R64, R3, R9, R64 ;  /* 0x0000000903407224 */ /* 0x000fc400078e0240 */
[----:B------:R-:W-:Y:S01]  /*1d40*/  IMAD R66, R3, R11, R66 ;  /* 0x0000000b03427224 */ /* 0x000fe200078e0242 */
[----:B------:R-:W-:Y:S01]  /*1d50*/  SGXT R7, R7, 0x1 ;  /* 0x000000010707781a */ /* 0x000fe20000000200 */
[C---:B------:R-:W-:Y:S01]  /*1d60*/  IMAD R68, R3.reuse, R4, R68 ;  /* 0x0000000403447224 */ /* 0x040fe200078e0244 */
[----:B------:R-:W-:Y:S01]  /*1d70*/  LOP3.LUT R4, R0, 0xc0, RZ, 0xc0, !PT ;  /* 0x000000c000047812 */ /* 0x000fe200078ec0ff */
[--C-:B------:R-:W-:Y:S01]  /*1d80*/  @!P3 IMAD.IADD R54, R54, 0x1, -R3.reuse ;  /* 0x000000013636b824 */ /* 0x100fe200078e0a03 */
[C---:B------:R-:W-:Y:S01]  /*1d90*/  ISETP.GT.U32.AND P3, PT, R3.reuse, R62, PT ;  /* 0x0000003e0300720c */ /* 0x040fe20003f64070 */
[--C-:B------:R-:W-:Y:S01]  /*1da0*/  @!P6 IMAD.IADD R56, R56, 0x1, -R3.reuse ;  /* 0x000000013838e824 */ /* 0x100fe200078e0a03 */
[C---:B------:R-:W-:Y:S01]  /*1db0*/  ISETP.GT.U32.AND P6, PT, R3.reuse, R64, PT ;  /* 0x000000400300720c */ /* 0x040fe20003fc4070 */
[--C-:B------:R-:W-:Y:S01]  /*1dc0*/  @!P1 IMAD.IADD R58, R58, 0x1, -R3.reuse ;  /* 0x000000013a3a9824 */ /* 0x100fe200078e0a03 */
[C---:B------:R-:W-:Y:S01]  /*1dd0*/  ISETP.GT.U32.AND P1, PT, R3.reuse, R66, PT ;  /* 0x000000420300720c */ /* 0x040fe20003f24070 */
[--C-:B------:R-:W-:Y:S01]  /*1de0*/  @!P0 IMAD.IADD R60, R60, 0x1, -R3.reuse ;  /* 0x000000013c3c8824 */ /* 0x100fe200078e0a03 */
[----:B------:R-:W-:Y:S01]  /*1df0*/  ISETP.GT.U32.AND P0, PT, R3, R68, PT ;  /* 0x000000440300720c */ /* 0x000fe20003f04070 */
[----:B------:R-:W-:Y:S01]  /*1e00*/  @!P5 IMAD.MOV R54, RZ, RZ, -R54 ;  /* 0x000000ffff36d224 */ /* 0x000fe200078e0a36 */
[----:B------:R-:W-:Y:S01]  /*1e10*/  LOP3.LUT R70, R7, 0x90, RZ, 0xc0, !PT ;  /* 0x0000009007467812 */ /* 0x000fe200078ec0ff */
[----:B------:R-:W-:Y:S01]  /*1e20*/  @!P2 IMAD.MOV R48, RZ, RZ, -R48 ;  /* 0x000000ffff30a224 */ /* 0x000fe200078e0a30 */
[----:B------:R-:W-:Y:S01]  /*1e30*/  ISETP.GE.AND P2, PT, R15, RZ, PT ;  /* 0x000000ff0f00720c */ /* 0x000fe20003f46270 */
[----:B------:R-:W-:Y:S01]  /*1e40*/  @!P4 IMAD.MOV R56, RZ, RZ, -R56 ;  /* 0x000000ffff38c224 */ /* 0x000fe200078e0a38 */
[----:B------:R-:W-:Y:S01]  /*1e50*/  ISETP.GE.AND P4, PT, R21, RZ, PT ;  /* 0x000000ff1500720c */ /* 0x000fe20003f86270 */
[--C-:B------:R-:W-:Y:S01]  /*1e60*/  @!P3 IMAD.IADD R62, R62, 0x1, -R3.reuse ;  /* 0x000000013e3eb824 */ /* 0x100fe200078e0a03 */
[C---:B------:R-:W-:Y:S01]  /*1e70*/  ISETP.GT.U32.AND P3, PT, R3.reuse, R60, PT ;  /* 0x0000003c0300720c */ /* 0x040fe20003f64070 */
[----:B------:R-:W-:Y:S01]  /*1e80*/  @!P6 IMAD.IADD R64, R64, 0x1, -R3 ;  /* 0x000000014040e824 */ /* 0x000fe200078e0a03 */
[----:B------:R-:W-:Y:S01]  /*1e90*/  LOP3.LUT R70, R70, 0x60, R97, 0xf8, !PT ;  /* 0x0000006046467812 */ /* 0x000fe200078ef861 */
[--C-:B------:R-:W-:Y:S01]  /*1ea0*/  @!P1 IMAD.IADD R66, R66, 0x1, -R3.reuse ;  /* 0x0000000142429824 */ /* 0x100fe200078e0a03 */
[C---:B------:R-:W-:Y:S01]  /*1eb0*/  ISETP.GT.U32.AND P6, PT, R3.reuse, R62, PT ;  /* 0x0000003e0300720c */ /* 0x040fe20003fc4070 */
[----:B------:R-:W-:Y:S01]  /*1ec0*/  @!P0 IMAD.IADD R68, R68, 0x1, -R3 ;  /* 0x0000000144448824 */ /* 0x000fe200078e0a03 */
[----:B------:R-:W-:-:S02]  /*1ed0*/  ISETP.GT.U32.AND P1, PT, R3, R64, PT ;  /* 0x000000400300720c */ /* 0x000fc40003f24070 */
[C---:B------:R-:W-:Y:S02]  /*1ee0*/  ISETP.GT.U32.AND P0, PT, R3.reuse, R66, PT ;  /* 0x000000420300720c */ /* 0x040fe40003f04070 */
[----:B------:R-:W-:Y:S01]  /*1ef0*/  ISETP.GT.U32.AND P5, PT, R3, R68, PT ;  /* 0x000000440300720c */ /* 0x000fe20003fa4070 */
[----:B------:R-:W-:Y:S01]  /*1f00*/  @!P4 IMAD.MOV R58, RZ, RZ, -R58 ;  /* 0x000000ffff3ac224 */ /* 0x000fe200078e0a3a */
[----:B------:R-:W-:Y:S01]  /*1f10*/  LOP3.LUT R79, R70, 0x10, R13, 0x78, !PT ;  /* 0x00000010464f7812 */ /* 0x000fe200078e780d */
[--C-:B------:R-:W-:Y:S01]  /*1f20*/  @!P3 IMAD.IADD R60, R60, 0x1, -R3.reuse ;  /* 0x000000013c3cb824 */ /* 0x100fe200078e0a03 */
[----:B------:R-:W-:Y:S02]  /*1f30*/  ISETP.GE.AND P3, PT, R19, RZ, PT ;  /* 0x000000ff1300720c */ /* 0x000fe40003f66270 */
[----:B------:R-:W-:Y:S01]  /*1f40*/  SHF.R.U32.HI R4, RZ, 0x2, R4 ;  /* 0x00000002ff047819 */ /* 0x000fe20000011604 */
[--C-:B------:R-:W-:Y:S01]  /*1f50*/  @!P6 IMAD.IADD R62, R62, 0x1, -R3.reuse ;  /* 0x000000013e3ee824 */ /* 0x100fe200078e0a03 */
[----:B------:R-:W-:Y:S01]  /*1f60*/  ISETP.GE.AND P6, PT, R23, RZ, PT ;  /* 0x000000ff1700720c */ /* 0x000fe20003fc6270 */
[--C-:B------:R-:W-:Y:S01]  /*1f70*/  @!P1 IMAD.IADD R64, R64, 0x1, -R3.reuse ;  /* 0x0000000140409824 */ /* 0x100fe200078e0a03 */
[----:B------:R-:W-:Y:S01]  /*1f80*/  ISETP.GE.AND P1, PT, R25, RZ, PT ;  /* 0x000000ff1900720c */ /* 0x000fe20003f26270 */
[--C-:B------:R-:W-:Y:S01]  /*1f90*/  @!P0 IMAD.IADD R66, R66, 0x1, -R3.reuse ;  /* 0x0000000142428824 */ /* 0x100fe200078e0a03 */
[----:B------:R-:W-:Y:S01]  /*1fa0*/  ISETP.GE.AND P0, PT, R27, RZ, PT ;  /* 0x000000ff1b00720c */ /* 0x000fe20003f06270 */
[----:B------:R-:W-:Y:S01]  /*1fb0*/  @!P5 IMAD.IADD R68, R68, 0x1, -R3 ;  /* 0x000000014444d824 */ /* 0x000fe200078e0a03 */
[----:B------:R-:W-:-:S02]  /*1fc0*/  ISETP.NE.AND P5, PT, R17, RZ, PT ;  /* 0x000000ff1100720c */ /* 0x000fc40003fa5270 */
[----:B------:R-:W-:Y:S01]  /*1fd0*/  LOP3.LUT R3, RZ, R17, RZ, 0x33, !PT ;  /* 0x00000011ff037212 */ /* 0x000fe200078e33ff */
[----:B------:R-:W-:Y:S01]  /*1fe0*/  @!P3 IMAD.MOV R60, RZ, RZ, -R60 ;  /* 0x000000ffff3cb224 */ /* 0x000fe200078e0a3c */
[----:B-----5:R-:W-:Y:S01]  /*1ff0*/  LEA R87, P3, R95, UR12, 0x1 ;  /* 0x0000000c5f577c11 */ /* 0x020fe2000f8608ff */
[----:B------:R-:W-:Y:S01]  /*2000*/  @!P2 IMAD.MOV R68, RZ, RZ, -R68 ;  /* 0x000000ffff44a224 */ /* 0x000fe200078e0a44 */
[C---:B------:R-:W-:Y:S01]  /*2010*/  SEL R6, R3.reuse, R6, !P5 ;  /* 0x0000000603067207 */ /* 0x040fe20006800000 */
[----:B------:R-:W-:Y:S01]  /*2020*/  @!P6 IMAD.MOV R62, RZ, RZ, -R62 ;  /* 0x000000ffff3ee224 */ /* 0x000fe200078e0a3e */
[C---:B------:R-:W-:Y:S01]  /*2030*/  SEL R16, R3.reuse, R16, !P5 ;  /* 0x0000001003107207 */ /* 0x040fe20006800000 */
[----:B------:R-:W-:Y:S01]  /*2040*/  @!P1 IMAD.MOV R64, RZ, RZ, -R64 ;  /* 0x000000ffff409224 */ /* 0x000fe200078e0a40 */
[C---:B------:R-:W-:Y:S01]  /*2050*/  SEL R20, R3.reuse, R20, !P5 ;  /* 0x0000001403147207 */ /* 0x040fe20006800000 */
[----:B------:R-:W-:Y:S01]  /*2060*/  IMAD R6, R6, UR6, RZ ;  /* 0x0000000606067c24 */ /* 0x000fe2000f8e02ff */
[C---:B------:R-:W-:Y:S01]  /*2070*/  SEL R10, R3.reuse, R10, !P5 ;  /* 0x0000000a030a7207 */ /* 0x040fe20006800000 */
[----:B------:R-:W-:Y:S01]  /*2080*/  @!P0 IMAD.MOV R66, RZ, RZ, -R66 ;  /* 0x000000ffff428224 */ /* 0x000fe200078e0a42 */
[C---:B------:R-:W-:Y:S01]  /*2090*/  SEL R12, R3.reuse, R12, !P5 ;  /* 0x0000000c030c7207 */ /* 0x040fe20006800000 */
[----:B------:R-:W-:Y:S01]  /*20a0*/  IMAD R123, R16, UR6, RZ ;  /* 0x00000006107b7c24 */ /* 0x000fe2000f8e02ff */
[C---:B------:R-:W-:Y:S01]  /*20b0*/  SEL R14, R3.reuse, R14, !P5 ;  /* 0x0000000e030e7207 */ /* 0x040fe20006800000 */
[----:B------:R-:W-:Y:S01]  /*20c0*/  IMAD R20, R20, UR6, RZ ;  /* 0x0000000614147c24 */ /* 0x000fe2000f8e02ff */
[C---:B------:R-:W-:Y:S01]  /*20d0*/  SEL R18, R3.reuse, R18, !P5 ;  /* 0x0000001203127207 */ /* 0x040fe20006800000 */
[----:B------:R-:W-:Y:S01]  /*20e0*/  IMAD R10, R10, UR6, RZ ;  /* 0x000000060a0a7c24 */ /* 0x000fe2000f8e02ff */
[C---:B------:R-:W-:Y:S01]  /*20f0*/  SEL R28, R3.reuse, R28, !P5 ;  /* 0x0000001c031c7207 */ /* 0x040fe20006800000 */
[----:B------:R-:W-:Y:S01]  /*2100*/  IMAD R12, R12, UR6, RZ ;  /* 0x000000060c0c7c24 */ /* 0x000fe2000f8e02ff */
[----:B------:R-:W-:Y:S01]  /*2110*/  SEL R32, R3, R32, !P5 ;  /* 0x0000002003207207 */ /* 0x000fe20006800000 */
[----:B------:R-:W-:Y:S01]  /*2120*/  IMAD R14, R14, UR6, RZ ;  /* 0x000000060e0e7c24 */ /* 0x000fe2000f8e02ff */
[----:B------:R-:W-:Y:S01]  /*2130*/  LEA R85, P2, R93, UR12, 0x1 ;  /* 0x0000000c5d557c11 */ /* 0x000fe2000f8408ff */
[----:B------:R-:W-:Y:S01]  /*2140*/  IMAD R18, R18, UR6, RZ ;  /* 0x0000000612127c24 */ /* 0x000fe2000f8e02ff */
[----:B------:R-:W-:Y:S01]  /*2150*/  LEA R80, P4, R6, UR14, 0x1 ;  /* 0x0000000e06507c11 */ /* 0x000fe2000f8808ff */
[----:B------:R-:W-:Y:S01]  /*2160*/  IMAD R28, R28, UR6, RZ ;  /* 0x000000061c1c7c24 */ /* 0x000fe2000f8e02ff */
[C---:B------:R-:W-:Y:S01]  /*2170*/  SEL R22, R3.reuse, R22, !P5 ;  /* 0x0000001603167207 */ /* 0x040fe20006800000 */
[----:B------:R-:W-:Y:S01]  /*2180*/  IMAD R32, R32, UR6, RZ ;  /* 0x0000000620207c24 */ /* 0x000fe2000f8e02ff */
[----:B------:R-:W-:-:S02]  /*2190*/  SEL R24, R3, R24, !P5 ;  /* 0x0000001803187207 */ /* 0x000fc40006800000 */
        /* <DEDUP_REMOVED lines=8> */
[C---:B------:R-:W-:Y:S02]  /*2220*/  SEL R8, R3.reuse, R8, !P5 ;  /* 0x0000000803087207 */ /* 0x040fe40006800000 */
[----:B------:R-:W-:-:S02]  /*2230*/  SEL R34, R3, R34, !P5 ;  /* 0x0000002203227207 */ /* 0x000fc40006800000 */
        /* <DEDUP_REMOVED lines=32> */
[----:B------:R-:W-:Y:S01]  /*2440*/  LEA.HI.X.SX32 R93, R93, UR13, 0x1, P2 ;  /* 0x0000000d5d5d7c11 */ /* 0x000fe200090f0eff */
[----:B------:R-:W-:Y:S01]  /*2450*/  IMAD R49, R64, UR6, RZ ;  /* 0x0000000640317c24 */ /* 0x000fe2000f8e02ff */
[----:B------:R-:W-:Y:S01]  /*2460*/  LEA.HI.X.SX32 R99, R6, UR15, 0x1, P4 ;  /* 0x0000000f06637c11 */ /* 0x000fe2000a0f0eff */
[----:B------:R-:W-:Y:S01]  /*2470*/  IMAD R37, R66, UR6, RZ ;  /* 0x0000000642257c24 */ /* 0x000fe2000f8e02ff */
[----:B------:R-:W-:-:S02]  /*2480*/  SEL R3, R3, R68, !P5 ;  /* 0x0000004403037207 */ /* 0x000fc40006800000 */
[----:B------:R-:W-:Y:S02]  /*2490*/  LEA.HI.X.SX32 R89, R89, UR13, 0x1, P0 ;  /* 0x0000000d59597c11 */ /* 0x000fe400080f0eff */
[----:B------:R-:W-:Y:S01]  /*24a0*/  LEA.HI.X.SX32 R91, R91, UR13, 0x1, P1 ;  /* 0x0000000d5b5b7c11 */ /* 0x000fe200088f0eff */
[----:B------:R-:W-:Y:S01]  /*24b0*/  IMAD R3, R3, UR6, RZ ;  /* 0x0000000603037c24 */ /* 0x000fe2000f8e02ff */
[----:B------:R-:W-:Y:S01]  /*24c0*/  LEA.HI.X.SX32 R95, R95, UR13, 0x1, P3 ;  /* 0x0000000d5f5f7c11 */ /* 0x000fe200098f0eff */
[----:B------:R-:W-:Y:S01]  /*24d0*/  USHF.R.S32.HI UR6, URZ, 0x1f, UR4 ;  /* 0x0000001fff067899 */ /* 0x000fe20008011404 */
[----:B------:R-:W-:Y:S02]  /*24e0*/  LEA R98, P2, R123, UR14, 0x1 ;  /* 0x0000000e7b627c11 */ /* 0x000fe4000f8408ff */
[----:B------:R-:W-:Y:S01]  /*24f0*/  LEA R100, P4, R20, UR14, 0x1 ;  /* 0x0000000e14647c11 */ /* 0x000fe2000f8808ff */
[----:B------:R-:W-:Y:S01]  /*2500*/  ULEA.HI UR6, UR6, UR4, URZ, 0x6 ;  /* 0x0000000406067291 */ /* 0x000fe2000f8f30ff */
[----:B------:R-:W-:Y:S01]  /*2510*/  LEA R90, P3, R10, UR14, 0x1 ;  /* 0x0000000e0a5a7c11 */ /* 0x000fe2000f8608ff */
[----:B------:R-:W-:Y:S01]  /*2520*/  USHF.L.U32 UR4, UR7, 0x6, URZ ;  /* 0x0000000607047899 */ /* 0x000fe200080006ff */
[----:B------:R-:W-:Y:S01]  /*2530*/  LEA R94, P1, R12, UR14, 0x1 ;  /* 0x0000000e0c5e7c11 */ /* 0x000fe2000f8208ff */
[----:B------:R-:W-:Y:S01]  /*2540*/  USHF.R.S32.HI UR6, URZ, 0x6, UR6 ;  /* 0x00000006ff067899 */ /* 0x000fe20008011406 */
[----:B------:R-:W-:-:S02]  /*2550*/  LEA R92, P0, R14, UR14, 0x1 ;  /* 0x0000000e0e5c7c11 */ /* 0x000fc4000f8008ff */
[----:B------:R-:W-:Y:S02]  /*2560*/  LEA R96, P5, R18, UR14, 0x1 ;  /* 0x0000000e12607c11 */ /* 0x000fe4000f8a08ff */
[----:B------:R-:W-:Y:S02]  /*2570*/  LEA.HI.X.SX32 R123, R123, UR15, 0x1, P2 ;  /* 0x0000000f7b7b7c11 */ /* 0x000fe400090f0eff */
[----:B------:R-:W-:Y:S02]  /*2580*/  LEA.HI.X.SX32 R125, R20, UR15, 0x1, P4 ;  /* 0x0000000f147d7c11 */ /* 0x000fe4000a0f0eff */
[----:B------:R-:W-:Y:S02]  /*2590*/  LEA.HI.X.SX32 R107, R10, UR15, 0x1, P3 ;  /* 0x0000000f0a6b7c11 */ /* 0x000fe400098f0eff */
[----:B------:R-:W-:Y:S02]  /*25a0*/  LEA.HI.X.SX32 R115, R12, UR15, 0x1, P1 ;  /* 0x0000000f0c737c11 */ /* 0x000fe400088f0eff */
[----:B------:R-:W-:-:S02]  /*25b0*/  LEA.HI.X.SX32 R111, R14, UR15, 0x1, P0 ;  /* 0x0000000f0e6f7c11 */ /* 0x000fc400080f0eff */
[----:B------:R-:W-:Y:S02]  /*25c0*/  LEA R118, P2, R28, UR14, 0x1 ;  /* 0x0000000e1c767c11 */ /* 0x000fe4000f8408ff */
[----:B------:R-:W-:Y:S02]  /*25d0*/  LEA.HI.X.SX32 R113, R18, UR15, 0x1, P5 ;  /* 0x0000000f12717c11 */ /* 0x000fe4000a8f0eff */
[----:B------:R-:W-:Y:S02]  /*25e0*/  LEA R108, P4, R32, UR14, 0x1 ;  /* 0x0000000e206c7c11 */ /* 0x000fe4000f8808ff */
[----:B------:R-:W-:Y:S02]  /*25f0*/  LEA R16, P3, R22, UR14, 0x1 ;  /* 0x0000000e16107c11 */ /* 0x000fe4000f8608ff */
[----:B------:R-:W-:Y:S02]  /*2600*/  LEA R102, P1, R24, UR14, 0x1 ;  /* 0x0000000e18667c11 */ /* 0x000fe4000f8208ff */
[----:B------:R-:W-:-:S02]  /*2610*/  LEA R120, P0, R26, UR14, 0x1 ;  /* 0x0000000e1a787c11 */ /* 0x000fc4000f8008ff */
[----:B------:R-:W-:Y:S02]  /*2620*/  LEA R116, P5, R30, UR14, 0x1 ;  /* 0x0000000e1e747c11 */ /* 0x000fe4000f8a08ff */
[----:B------:R-:W-:Y:S02]  /*2630*/  LEA.HI.X.SX32 R119, R28, UR15, 0x1, P2 ;  /* 0x0000000f1c777c11 */ /* 0x000fe400090f0eff */
[----:B------:R-:W-:Y:S02]  /*2640*/  CS2R R28, SRZ ;  /* 0x00000000001c7805 */ /* 0x000fe4000001ff00 */
[----:B------:R-:W-:Y:S02]  /*2650*/  LEA.HI.X.SX32 R109, R32, UR15, 0x1, P4 ;  /* 0x0000000f206d7c11 */ /* 0x000fe4000a0f0eff */
[----:B------:R-:W-:Y:S02]  /*2660*/  CS2R R32, SRZ ;  /* 0x0000000000207805 */ /* 0x000fe4000001ff00 */
[----:B------:R-:W-:-:S02]  /*2670*/  LEA.HI.X.SX32 R17, R22, UR15, 0x1, P3 ;  /* 0x0000000f16117c11 */ /* 0x000fc400098f0eff */
[----:B------:R-:W-:Y:S02]  /*2680*/  LEA.HI.X.SX32 R127, R24, UR15, 0x1, P1 ;  /* 0x0000000f187f7c11 */ /* 0x000fe400088f0eff */
[----:B------:R-:W-:Y:S02]  /*2690*/  LEA.HI.X.SX32 R121, R26, UR15, 0x1, P0 ;  /* 0x0000000f1a797c11 */ /* 0x000fe400080f0eff */
[----:B------:R-:W-:Y:S02]  /*26a0*/  LEA R68, P2, R40, UR14, 0x1 ;  /* 0x0000000e28447c11 */ /* 0x000fe4000f8408ff */
[----:B------:R-:W-:Y:S02]  /*26b0*/  LEA.HI.X.SX32 R117, R30, UR15, 0x1, P5 ;  /* 0x0000000f1e757c11 */ /* 0x000fe4000a8f0eff */
[----:B------:R-:W-:Y:S02]  /*26c0*/  CS2R R30, SRZ ;  /* 0x00000000001e7805 */ /* 0x000fe4000001ff00 */
[----:B------:R-:W-:-:S02]  /*26d0*/  LEA R62, P4, R44, UR14, 0x1 ;  /* 0x0000000e2c3e7c11 */ /* 0x000fc4000f8808ff */
[----:B------:R-:W-:Y:S02]  /*26e0*/  LEA R70, P3, R34, UR14, 0x1 ;  /* 0x0000000e22467c11 */ /* 0x000fe4000f8608ff */
[----:B------:R-:W-:Y:S02]  /*26f0*/  LEA R60, P1, R36, UR14, 0x1 ;  /* 0x0000000e243c7c11 */ /* 0x000fe4000f8208ff */
[----:B------:R-:W-:Y:S02]  /*2700*/  LEA R66, P0, R38, UR14, 0x1 ;  /* 0x0000000e26427c11 */ /* 0x000fe4000f8008ff */
[----:B------:R-:W-:Y:S02]  /*2710*/  LEA R64, P5, R42, UR14, 0x1 ;  /* 0x0000000e2a407c11 */ /* 0x000fe4000f8a08ff */
[----:B------:R-:W-:Y:S02]  /*2720*/  LEA.HI.X.SX32 R69, R40, UR15, 0x1, P2 ;  /* 0x0000000f28457c11 */ /* 0x000fe400090f0eff */
[----:B------:R-:W-:-:S02]  /*2730*/  LEA.HI.X.SX32 R63, R44, UR15, 0x1, P4 ;  /* 0x0000000f2c3f7c11 */ /* 0x000fc4000a0f0eff */
[----:B------:R-:W-:Y:S01]  /*2740*/  LOP3.LUT R77, R4, 0x1fe, R13, 0x78, !PT ;  /* 0x000001fe044d7812 */ /* 0x000fe200078e780d */
[----:B------:R-:W-:Y:S01]  /*2750*/  IMAD.SHL.U32 R4, R0, 0x10, RZ ;  /* 0x0000001000047824 */ /* 0x000fe200078e00ff */
[----:B------:R-:W-:Y:S02]  /*2760*/  LEA.HI.X.SX32 R71, R34, UR15, 0x1, P3 ;  /* 0x0000000f22477c11 */ /* 0x000fe400098f0eff */
[----:B------:R-:W-:Y:S02]  /*2770*/  CS2R R34, SRZ ;  /* 0x0000000000227805 */ /* 0x000fe4000001ff00 */
[----:B------:R-:W-:Y:S02]  /*2780*/  LEA.HI.X.SX32 R61, R36, UR15, 0x1, P1 ;  /* 0x0000000f243d7c11 */ /* 0x000fe400088f0eff */
[----:B------:R-:W-:Y:S02]  /*2790*/  LEA.HI.X.SX32 R67, R38, UR15, 0x1, P0 ;  /* 0x0000000f26437c11 */ /* 0x000fe400080f0eff */
[----:B------:R-:W-:-:S02]  /*27a0*/  LEA.HI.X.SX32 R65, R42, UR15, 0x1, P5 ;  /* 0x0000000f2a417c11 */ /* 0x000fc4000a8f0eff */
[----:B------:R-:W-:Y:S02]  /*27b0*/  LEA R40, P4, R41, UR14, 0x1 ;  /* 0x0000000e29287c11 */ /* 0x000fe4000f8808ff */
[----:B------:R-:W-:Y:S02]  /*27c0*/  LEA R56, P3, R46, UR14, 0x1 ;  /* 0x0000000e2e387c11 */ /* 0x000fe4000f8608ff */
[----:B------:R-:W-:Y:S02]  /*27d0*/  LEA R58, P1, R48, UR14, 0x1 ;  /* 0x0000000e303a7c11 */ /* 0x000fe4000f8208ff */
[----:B------:R-:W-:Y:S02]  /*27e0*/  LEA R50, P0, R51, UR14, 0x1 ;  /* 0x0000000e33327c11 */ /* 0x000fe4000f8008ff */
[----:B------:R-:W-:Y:S02]  /*27f0*/  LEA R52, P2, R53, UR14, 0x1 ;  /* 0x0000000e35347c11 */ /* 0x000fe4000f8408ff */
[----:B------:R-:W-:-:S02]  /*2800*/  LEA R54, P5, R55, UR14, 0x1 ;  /* 0x0000000e37367c11 */ /* 0x000fc4000f8a08ff */
[----:B------:R-:W-:Y:S02]  /*2810*/  LEA.HI.X.SX32 R41, R41, UR15, 0x1, P4 ;  /* 0x0000000f29297c11 */ /* 0x000fe4000a0f0eff */
[----:B------:R-:W-:Y:S02]  /*2820*/  LEA.HI.X.SX32 R57, R46, UR15, 0x1, P3 ;  /* 0x0000000f2e397c11 */ /* 0x000fe400098f0eff */
[----:B------:R-:W-:Y:S02]  /*2830*/  LEA.HI.X.SX32 R59, R48, UR15, 0x1, P1 ;  /* 0x0000000f303b7c11 */ /* 0x000fe400088f0eff */
[----:B------:R-:W-:Y:S02]  /*2840*/  LEA.HI.X.SX32 R51, R51, UR15, 0x1, P0 ;  /* 0x0000000f33337c11 */ /* 0x000fe400080f0eff */
[----:B------:R-:W-:Y:S02]  /*2850*/  LEA.HI.X.SX32 R53, R53, UR15, 0x1, P2 ;  /* 0x0000000f35357c11 */ /* 0x000fe400090f0eff */
[----:B------:R-:W-:-:S02]  /*2860*/  LEA.HI.X.SX32 R55, R55, UR15, 0x1, P5 ;  /* 0x0000000f37377c11 */ /* 0x000fc4000a8f0eff */
[----:B------:R-:W-:Y:S02]  /*2870*/  LEA R38, P4, R3, UR14, 0x1 ;  /* 0x0000000e03267c11 */ /* 0x000fe4000f8808ff */
[----:B------:R-:W-:Y:S02]  /*2880*/  LOP3.LUT R4, R4, 0x100, RZ, 0xc0, !PT ;  /* 0x0000010004047812 */ /* 0x000fe400078ec0ff */
[----:B------:R-:W-:Y:S02]  /*2890*/  LEA R88, P6, R8, UR14, 0x1 ;  /* 0x0000000e08587c11 */ /* 0x000fe4000f8c08ff */
[----:B------:R-:W-:Y:S02]  /*28a0*/  LEA R42, P3, R43, UR14, 0x1 ;  /* 0x0000000e2b2a7c11 */ /* 0x000fe4000f8608ff */
[----:B------:R-:W-:Y:S02]  /*28b0*/  LEA R44, P1, R45, UR14, 0x1 ;  /* 0x0000000e2d2c7c11 */ /* 0x000fe4000f8208ff */
[----:B------:R-:W-:-:S02]  /*28c0*/  LEA R46, P0, R47, UR14, 0x1 ;  /* 0x0000000e2f2e7c11 */ /* 0x000fc4000f8008ff */
[----:B------:R-:W-:Y:S02]  /*28d0*/  LEA R48, P2, R49, UR14, 0x1 ;  /* 0x0000000e31307c11 */ /* 0x000fe4000f8408ff */
[----:B------:R-:W-:Y:S02]  /*28e0*/  LEA R36, P5, R37, UR14, 0x1 ;  /* 0x0000000e25247c11 */ /* 0x000fe4000f8a08ff */
[----:B------:R-:W-:Y:S01]  /*28f0*/  LEA.HI.X.SX32 R39, R3, UR15, 0x1, P4 ;  /* 0x0000000f03277c11 */ /* 0x000fe2000a0f0eff */
[----:B------:R-:W-:Y:S01]  /*2900*/  IMAD.WIDE R2, R2, 0x2, RZ ;  /* 0x0000000202027825 */ /* 0x000fe200078e02ff */
[----:B------:R-:W-:Y:S02]  /*2910*/  IADD3 R79, PT, PT, R79, UR5, R4 ;  /* 0x000000054f4f7c10 */ /* 0x000fe4000fffe004 */
[----:B------:R-:W-:Y:S02]  /*2920*/  LEA.HI.X.SX32 R105, R8, UR15, 0x1, P6 ;  /* 0x0000000f08697c11 */ /* 0x000fe4000b0f0eff */
[----:B------:R-:W-:-:S02]  /*2930*/  LEA.HI.X.SX32 R43, R43, UR15, 0x1, P3 ;  /* 0x0000000f2b2b7c11 */ /* 0x000fc400098f0eff */
[----:B------:R-:W-:Y:S02]  /*2940*/  LEA.HI.X.SX32 R45, R45, UR15, 0x1, P1 ;  /* 0x0000000f2d2d7c11 */ /* 0x000fe400088f0eff */
[----:B------:R-:W-:Y:S02]  /*2950*/  LEA.HI.X.SX32 R47, R47, UR15, 0x1, P0 ;  /* 0x0000000f2f2f7c11 */ /* 0x000fe400080f0eff */
[----:B------:R-:W-:Y:S02]  /*2960*/  LEA.HI.X.SX32 R49, R49, UR15, 0x1, P2 ;  /* 0x0000000f31317c11 */ /* 0x000fe400090f0eff */
[----:B------:R-:W-:Y:S02]  /*2970*/  LEA.HI.X.SX32 R37, R37, UR15, 0x1, P5 ;  /* 0x0000000f25257c11 */ /* 0x000fe4000a8f0eff */
[----:B------:R-:W-:Y:S02]  /*2980*/  LOP3.LUT R97, R97, 0x60, RZ, 0xc0, !PT ;  /* 0x0000006061617812 */ /* 0x000fe400078ec0ff */
[----:B------:R-:W-:-:S07]  /*2990*/  LOP3.LUT R84, R77, 0x40, RZ, 0x3c, !PT ;  /* 0x000000404d547812 */ /* 0x000fce00078e3cff */
.L_x_1:
[----:B------:R-:W-:Y:S02]  /*29a0*/  IADD3 R12, P1, PT, R2, R87, RZ ;  /* 0x00000057020c7210 */ /* 0x000fe40007f3e0ff */
[----:B------:R-:W-:Y:S02]  /*29b0*/  ISETP.GE.AND P0, PT, R74, UR8, PT ;  /* 0x000000084a007c0c */ /* 0x000fe4000bf06270 */
[----:B------:R-:W-:Y:S01]  /*29c0*/  PRMT R5, RZ, 0x7610, R5 ;  /* 0x00007610ff057816 */ /* 0x000fe20000000005 */
[----:B------:R-:W-:Y:S01]  /*29d0*/  IMAD.X R13, R3, 0x1, R95, P1 ;  /* 0x00000001030d7824 */ /* 0x000fe200008e065f */
[----:B------:R-:W-:Y:S02]  /*29e0*/  IADD3 R18, P1, PT, R2, R83, RZ ;  /* 0x0000005302127210 */ /* 0x000fe40007f3e0ff */
[----:B------:R-:W-:Y:S02]  /*29f0*/  ISETP.GE.AND P3, PT, R131, UR8, PT ;  /* 0x0000000883007c0c */ /* 0x000fe4000bf66270 */
[----:B------:R-:W-:Y:S01]  /*2a00*/  ISETP.GE.AND P4, PT, R130, UR8, PT ;  /* 0x0000000882007c0c */ /* 0x000fe2000bf86270 */
[----:B------:R-:W-:Y:S01]  /*2a10*/  IMAD.X R19, R3, 0x1, R91, P1 ;  /* 0x0000000103137824 */ /* 0x000fe200008e065b */
[----:B------:R-:W-:-:S02]  /*2a20*/  ISETP.GE.AND P1, PT, R73, UR8, PT ;  /* 0x0000000849007c0c */ /* 0x000fc4000bf26270 */
[C---:B------:R-:W-:Y:S01]  /*2a30*/  IADD3 R14, P2, PT, R2.reuse, R85, RZ ;  /* 0x00000055020e7210 */ /* 0x040fe20007f5e0ff */
[----:B------:R0:W2:Y:S01]  /*2a40*/  @!P0 LDG.E.U16 R5, desc[UR10][R12.64] ;  /* 0x0000000a0c058981 */ /* 0x0000a2000c1e1500 */
[----:B------:R-:W-:Y:S02]  /*2a50*/  IADD3 R20, P0, PT, R2, R81, RZ ;  /* 0x0000005102147210 */ /* 0x000fe40007f1e0ff */
[----:B------:R-:W-:Y:S01]  /*2a60*/  PRMT R7, RZ, 0x7610, R7 ;  /* 0x00007610ff077816 */ /* 0x000fe20000000007 */
[C---:B------:R-:W-:Y:S01]  /*2a70*/  IMAD.X R15, R3.reuse, 0x1, R93, P2 ;  /* 0x00000001030f7824 */ /* 0x040fe200010e065d */
[----:B------:R-:W-:Y:S01]  /*2a80*/  PRMT R9, RZ, 0x7610, R9 ;  /* 0x00007610ff097816 */ /* 0x000fe20000000009 */
[----:B------:R-:W-:Y:S01]  /*2a90*/  IMAD.X R21, R3, 0x1, R89, P0 ;  /* 0x0000000103157824 */ /* 0x000fe200000e0659 */
[----:B------:R-:W-:Y:S02]  /*2aa0*/  PRMT R11, RZ, 0x7610, R11 ;  /* 0x00007610ff0b7816 */ /* 0x000fe4000000000b */
[----:B------:R1:W3:Y:S04]  /*2ab0*/  @!P3 LDG.E.U16 R7, desc[UR10][R14.64] ;  /* 0x0000000a0e07b981 */ /* 0x0002e8000c1e1500 */
[----:B------:R-:W4:Y:S04]  /*2ac0*/  @!P4 LDG.E.U16 R9, desc[UR10][R18.64] ;  /* 0x0000000a1209c981 */ /* 0x000f28000c1e1500 */
[----:B------:R5:W4:Y:S01]  /*2ad0*/  @!P1 LDG.E.U16 R11, desc[UR10][R20.64] ;  /* 0x0000000a140b9981 */ /* 0x000b22000c1e1500 */
[----:B------:R-:W-:Y:S01]  /*2ae0*/  BAR.SYNC.DEFER_BLOCKING 0x0 ;  /* 0x0000000000007b1d */ /* 0x000fe20000010000 */
[----:B------:R-:W-:Y:S01]  /*2af0*/  ISETP.GE.AND P2, PT, R82, UR8, PT ;  /* 0x0000000852007c0c */ /* 0x000fe2000bf46270 */
[----:B------:R-:W-:Y:S01]  /*2b00*/  IMAD.WIDE R22, R101, 0x2, R38 ;  /* 0x0000000265167825 */ /* 0x000fe200078e0226 */
[----:B------:R-:W-:-:S02]  /*2b10*/  PRMT R4, RZ, 0x7610, R4 ;  /* 0x00007610ff047816 */ /* 0x000fc40000000004 */
[----:B0-----:R-:W-:Y:S01]  /*2b20*/  PRMT R13, RZ, 0x7610, R13 ;  /* 0x00007610ff0d7816 */ /* 0x001fe2000000000d */
[C---:B-1----:R-:W-:Y:S01]  /*2b30*/  IMAD.WIDE R14, R101.reuse, 0x2, R36 ;  /* 0x00000002650e7825 */ /* 0x042fe200078e0224 */
[----:B------:R-:W-:Y:S02]  /*2b40*/  PRMT R27, RZ, 0x7610, R27 ;  /* 0x00007610ff1b7816 */ /* 0x000fe4000000001b */
[----:B------:R-:W-:Y:S01]  /*2b50*/  PRMT R6, RZ, 0x7610, R6 ;  /* 0x00007610ff067816 */ /* 0x000fe20000000006 */
[C---:B------:R-:W-:Y:S01]  /*2b60*/  IMAD.WIDE R24, R101.reuse, 0x2, R48 ;  /* 0x0000000265187825 */ /* 0x040fe200078e0230 */
[----:B------:R-:W-:Y:S02]  /*2b70*/  PRMT R8, RZ, 0x7610, R8 ;  /* 0x00007610ff087816 */ /* 0x000fe40000000008 */
[----:B------:R-:W-:Y:S01]  /*2b80*/  PRMT R133, RZ, 0x7610, R133 ;  /* 0x00007610ff857816 */ /* 0x000fe20000000085 */
[----:B-----5:R-:W-:Y:S01]  /*2b90*/  IMAD.WIDE R20, R101, 0x2, R44 ;  /* 0x0000000265147825 */ /* 0x020fe200078e022c */
[----:B------:R-:W-:-:S03]  /*2ba0*/  PRMT R10, RZ, 0x7610, R10 ;  /* 0x00007610ff0a7816 */ /* 0x000fc6000000000a */
[C---:B------:R-:W-:Y:S01]  /*2bb0*/  IMAD.WIDE R18, R101.reuse, 0x2, R42 ;  /* 0x0000000265127825 */ /* 0x040fe200078e022a */
[----:B------:R0:W5:Y:S04]  /*2bc0*/  @!P2 LDG.E.U16 R4, desc[UR10][R22.64] ;  /* 0x0000000a1604a981 */ /* 0x000168000c1e1500 */
[----:B------:R1:W5:Y:S01]  /*2bd0*/  @!P2 LDG.E.U16 R13, desc[UR10][R14.64] ;  /* 0x0000000a0e0da981 */ /* 0x000362000c1e1500 */
[----:B------:R-:W-:Y:S02]  /*2be0*/  PRMT R12, RZ, 0x7610, R12 ;  /* 0x00007610ff0c7816 */ /* 0x000fe4000000000c */
[----:B------:R-:W-:Y:S01]  /*2bf0*/  PRMT R135, RZ, 0x7610, R135 ;  /* 0x00007610ff877816 */ /* 0x000fe20000000087 */
[----:B------:R1:W5:Y:S01]  /*2c00*/  @!P2 LDG.E.U16 R6, desc[UR10][R24.64] ;  /* 0x0000000a1806a981 */ /* 0x000362000c1e1500 */
[----:B0-----:R-:W-:Y:S01]  /*2c10*/  IMAD.WIDE R22, R101, 0x2, R46 ;  /* 0x0000000265167825 */ /* 0x001fe200078e022e */
[----:B------:R-:W-:-:S02]  /*2c20*/  PRMT R137, RZ, 0x7610, R137 ;  /* 0x00007610ff897816 */ /* 0x000fc40000000089 */
[----:B------:R0:W5:Y:S01]  /*2c30*/  @!P2 LDG.E.U16 R8, desc[UR10][R20.64] ;  /* 0x0000000a1408a981 */ /* 0x000162000c1e1500 */
[C---:B-1----:R-:W-:Y:S01]  /*2c40*/  IMAD.WIDE R14, R101.reuse, 0x2, R40 ;  /* 0x00000002650e7825 */ /* 0x042fe200078e0228 */
[----:B------:R-:W-:Y:S02]  /*2c50*/  PRMT R26, RZ, 0x7610, R26 ;  /* 0x00007610ff1a7816 */ /* 0x000fe4000000001a */
[----:B------:R1:W5:Y:S01]  /*2c60*/  @!P2 LDG.E.U16 R27, desc[UR10][R22.64] ;  /* 0x0000000a161ba981 */ /* 0x000362000c1e1500 */
[----:B------:R-:W-:Y:S01]  /*2c70*/  PRMT R139, RZ, 0x7610, R139 ;  /* 0x00007610ff8b7816 */ /* 0x000fe2000000008b */
[C---:B------:R-:W-:Y:S02]  /*2c80*/  IMAD.WIDE R24, R101.reuse, 0x2, R54 ;  /* 0x0000000265187825 */ /* 0x040fe400078e0236 */
[----:B------:R1:W5:Y:S02]  /*2c90*/  @!P2 LDG.E.U16 R133, desc[UR10][R18.64] ;  /* 0x0000000a1285a981 */ /* 0x000364000c1e1500 */
[----:B0-----:R-:W-:-:S02]  /*2ca0*/  IMAD.WIDE R20, R101, 0x2, R50 ;  /* 0x0000000265147825 */ /* 0x001fc400078e0232 */
[----:B------:R0:W5:Y:S02]  /*2cb0*/  @!P2 LDG.E.U16 R10, desc[UR10][R14.64] ;  /* 0x0000000a0e0aa981 */ /* 0x000164000c1e1500 */
[C---:B-1----:R-:W-:Y:S01]  /*2cc0*/  IMAD.WIDE R22, R101.reuse, 0x2, R52 ;  /* 0x0000000265167825 */ /* 0x042fe200078e0234 */
[----:B------:R-:W-:Y:S01]  /*2cd0*/  PRMT R141, RZ, 0x7610, R141 ;  /* 0x00007610ff8d7816 */ /* 0x000fe2000000008d */
[----:B------:R1:W5:Y:S02]  /*2ce0*/  @!P2 LDG.E.U16 R135, desc[UR10][R24.64] ;  /* 0x0000000a1887a981 */ /* 0x000364000c1e1500 */
[C---:B------:R-:W-:Y:S01]  /*2cf0*/  IMAD.WIDE R18, R101.reuse, 0x2, R58 ;  /* 0x0000000265127825 */ /* 0x040fe200078e023a */
[----:B------:R-:W-:Y:S01]  /*2d00*/  PRMT R132, RZ, 0x7610, R132 ;  /* 0x00007610ff847816 */ /* 0x000fe20000000084 */
[----:B------:R1:W5:Y:S02]  /*2d10*/  @!P2 LDG.E.U16 R12, desc[UR10][R22.64] ;  /* 0x0000000a160ca981 */ /* 0x000364000c1e1500 */
[C---:B0-----:R-:W-:Y:S01]  /*2d20*/  IMAD.WIDE R14, R101.reuse, 0x2, R56 ;  /* 0x00000002650e7825 */ /* 0x041fe200078e0238 */
[----:B------:R-:W-:Y:S01]  /*2d30*/  PRMT R134, RZ, 0x7610, R134 ;  /* 0x00007610ff867816 */ /* 0x000fe20000000086 */
[----:B------:R0:W5:Y:S01]  /*2d40*/  @!P2 LDG.E.U16 R137, desc[UR10][R20.64] ;  /* 0x0000000a1489a981 */ /* 0x000162000c1e1500 */
[----:B------:R-:W-:Y:S01]  /*2d50*/  PRMT R143, RZ, 0x7610, R143 ;  /* 0x00007610ff8f7816 */ /* 0x000fe2000000008f */
[C---:B-1----:R-:W-:Y:S01]  /*2d60*/  IMAD.WIDE R24, R101.reuse, 0x2, R62 ;  /* 0x0000000265187825 */ /* 0x042fe200078e023e */
[----:B------:R-:W-:Y:S01]  /*2d70*/  PRMT R136, RZ, 0x7610, R136 ;  /* 0x00007610ff887816 */ /* 0x000fe20000000088 */
[----:B------:R1:W5:Y:S02]  /*2d80*/  @!P2 LDG.E.U16 R26, desc[UR10][R18.64] ;  /* 0x0000000a121aa981 */ /* 0x000364000c1e1500 */
[----:B------:R-:W-:-:S02]  /*2d90*/  IMAD.WIDE R22, R101, 0x2, R64 ;  /* 0x0000000265167825 */ /* 0x000fc400078e0240 */
[----:B------:R1:W5:Y:S02]  /*2da0*/  @!P2 LDG.E.U16 R139, desc[UR10][R14.64] ;  /* 0x0000000a0e8ba981 */ /* 0x000364000c1e1500 */
[C---:B0-----:R-:W-:Y:S01]  /*2db0*/  IMAD.WIDE R20, R101.reuse, 0x2, R68 ;  /* 0x0000000265147825 */ /* 0x041fe200078e0244 */
[----:B------:R-:W-:Y:S01]  /*2dc0*/  PRMT R138, RZ, 0x7610, R138 ;  /* 0x00007610ff8a7816 */ /* 0x000fe2000000008a */
[----:B------:R0:W5:Y:S02]  /*2dd0*/  @!P2 LDG.E.U16 R141, desc[UR10][R22.64] ;  /* 0x0000000a168da981 */ /* 0x000164000c1e1500 */
[C---:B-1----:R-:W-:Y:S01]  /*2de0*/  IMAD.WIDE R18, R101.reuse, 0x2, R66 ;  /* 0x0000000265127825 */ /* 0x042fe200078e0242 */
[----:B------:R-:W-:Y:S01]  /*2df0*/  PRMT R145, RZ, 0x7610, R145 ;  /* 0x00007610ff917816 */ /* 0x000fe20000000091 */
[----:B------:R1:W5:Y:S02]  /*2e00*/  @!P2 LDG.E.U16 R132, desc[UR10][R24.64] ;  /* 0x0000000a1884a981 */ /* 0x000364000c1e1500 */
[C---:B------:R-:W-:Y:S01]  /*2e10*/  IMAD.WIDE R14, R101.reuse, 0x2, R60 ;  /* 0x00000002650e7825 */ /* 0x040fe200078e023c */
[----:B------:R-:W-:Y:S01]  /*2e20*/  PRMT R147, RZ, 0x7610, R147 ;  /* 0x00007610ff937816 */ /* 0x000fe20000000093 */
[----:B------:R1:W5:Y:S01]  /*2e30*/  @!P2 LDG.E.U16 R134, desc[UR10][R20.64] ;  /* 0x0000000a1486a981 */ /* 0x000362000c1e1500 */
[----:B------:R-:W-:Y:S01]  /*2e40*/  PRMT R140, RZ, 0x7610, R140 ;  /* 0x00007610ff8c7816 */ /* 0x000fe2000000008c */
[C---:B0-----:R-:W-:Y:S01]  /*2e50*/  IMAD.WIDE R22, R101.reuse, 0x2, R108 ;  /* 0x0000000265167825 */ /* 0x041fe200078e026c */
[----:B------:R-:W-:Y:S01]  /*2e60*/  PRMT R149, RZ, 0x7610, R149 ;  /* 0x00007610ff957816 */ /* 0x000fe20000000095 */
[----:B------:R0:W5:Y:S02]  /*2e70*/  @!P2 LDG.E.U16 R143, desc[UR10][R18.64] ;  /* 0x0000000a128fa981 */ /* 0x000164000c1e1500 */
[----:B-1----:R-:W-:-:S02]  /*2e80*/  IMAD.WIDE R24, R101, 0x2, R70 ;  /* 0x0000000265187825 */ /* 0x002fc400078e0246 */
[----:B------:R1:W5:Y:S02]  /*2e90*/  @!P2 LDG.E.U16 R136, desc[UR10][R14.64] ;  /* 0x0000000a0e88a981 */ /* 0x000364000c1e1500 */
[----:B------:R-:W-:-:S04]  /*2ea0*/  IMAD.WIDE R20, R101, 0x2, R116 ;  /* 0x0000000265147825 */ /* 0x000fc800078e0274 */
[----:B------:R-:W-:Y:S01]  /*2eb0*/  IMAD.MOV.U32 R124, RZ, RZ, R100 ;  /* 0x000000ffff7c7224 */ /* 0x000fe200078e0064 */
[----:B------:R1:W5:Y:S01]  /*2ec0*/  @!P2 LDG.E.U16 R138, desc[UR10][R22.64] ;  /* 0x0000000a168aa981 */ /* 0x000362000c1e1500 */
[C---:B0-----:R-:W-:Y:S01]  /*2ed0*/  IMAD.WIDE R18, R101.reuse, 0x2, R118 ;  /* 0x0000000265127825 */ /* 0x041fe200078e0276 */
[----:B------:R-:W-:Y:S02]  /*2ee0*/  PRMT R142, RZ, 0x7610, R142 ;  /* 0x00007610ff8e7816 */ /* 0x000fe4000000008e */
[----:B------:R0:W5:Y:S01]  /*2ef0*/  @!P2 LDG.E.U16 R145, desc[UR10][R24.64] ;  /* 0x0000000a1891a981 */ /* 0x000162000c1e1500 */
[----:B-1----:R-:W-:Y:S01]  /*2f00*/  IMAD.WIDE R14, R101, 0x2, R120 ;  /* 0x00000002650e7825 */ /* 0x002fe200078e0278 */
[----:B------:R-:W-:Y:S02]  /*2f10*/  PRMT R100, RZ, 0x7610, R100 ;  /* 0x00007610ff647816 */ /* 0x000fe40000000064 */
[----:B------:R1:W5:Y:S01]  /*2f20*/  @!P2 LDG.E.U16 R147, desc[UR10][R20.64] ;  /* 0x0000000a1493a981 */ /* 0x000362000c1e1500 */
[----:B------:R-:W-:-:S02]  /*2f30*/  IMAD.MOV.U32 R104, RZ, RZ, R88 ;  /* 0x000000ffff687224 */ /* 0x000fc400078e0058 */
[----:B------:R-:W-:Y:S02]  /*2f40*/  IMAD.MOV.U32 R114, RZ, RZ, R94 ;  /* 0x000000ffff727224 */ /* 0x000fe400078e005e */
[----:B------:R-:W-:Y:S02]  /*2f50*/  IMAD.MOV.U32 R122, RZ, RZ, R98 ;  /* 0x000000ffff7a7224 */ /* 0x000fe400078e0062 */
[----:B------:R-:W-:Y:S01]  /*2f60*/  IMAD.MOV.U32 R126, RZ, RZ, R102 ;  /* 0x000000ffff7e7224 */ /* 0x000fe200078e0066 */
[----:B------:R-:W-:Y:S01]  /*2f70*/  PRMT R94, RZ, 0x7610, R94 ;  /* 0x00007610ff5e7816 */ /* 0x000fe2000000005e */
[----:B------:R1:W5:Y:S01]  /*2f80*/  @!P2 LDG.E.U16 R140, desc[UR10][R18.64] ;  /* 0x0000000a128ca981 */ /* 0x000362000c1e1500 */
[----:B------:R-:W-:Y:S01]  /*2f90*/  PRMT R88, RZ, 0x7610, R88 ;  /* 0x00007610ff587816 */ /* 0x000fe20000000058 */
[C---:B------:R-:W-:Y:S01]  /*2fa0*/  IMAD.WIDE R22, R101.reuse, 0x2, R124 ;  /* 0x0000000265167825 */ /* 0x040fe200078e027c */
[----:B------:R-:W-:Y:S01]  /*2fb0*/  PRMT R102, RZ, 0x7610, R102 ;  /* 0x00007610ff667816 */ /* 0x000fe20000000066 */
[----:B------:R1:W5:Y:S02]  /*2fc0*/  @!P2 LDG.E.U16 R149, desc[UR10][R14.64] ;  /* 0x0000000a0e95a981 */ /* 0x000364000c1e1500 */
[C---:B0-----:R-:W-:Y:S01]  /*2fd0*/  IMAD.WIDE R24, R101.reuse, 0x2, R126 ;  /* 0x0000000265187825 */ /* 0x041fe200078e027e */
[----:B------:R-:W-:Y:S01]  /*2fe0*/  PRMT R151, RZ, 0x7610, R151 ;  /* 0x00007610ff977816 */ /* 0x000fe20000000097 */
[----:B------:R0:W5:Y:S02]  /*2ff0*/  @!P2 LDG.E.U16 R94, desc[UR10][R22.64] ;  /* 0x0000000a165ea981 */ /* 0x000164000c1e1500 */
[C---:B-1----:R-:W-:Y:S01]  /*3000*/  IMAD.WIDE R20, R101.reuse, 0x2, R122 ;  /* 0x0000000265147825 */ /* 0x042fe200078e027a */
[----:B------:R-:W-:Y:S01]  /*3010*/  PRMT R153, RZ, 0x7610, R153 ;  /* 0x00007610ff997816 */ /* 0x000fe20000000099 */
[----:B------:R-:W5:Y:S02]  /*3020*/  @!P2 LDG.E.U16 R88, desc[UR10][R24.64] ;  /* 0x0000000a1858a981 */ /* 0x000f64000c1e1500 */
[C---:B------:R-:W-:Y:S01]  /*3030*/  IMAD.WIDE R18, R101.reuse, 0x2, R114 ;  /* 0x0000000265127825 */ /* 0x040fe200078e0272 */
[----:B------:R-:W-:Y:S01]  /*3040*/  PRMT R155, RZ, 0x7610, R155 ;  /* 0x00007610ff9b7816 */ /* 0x000fe2000000009b */
[----:B------:R-:W5:Y:S02]  /*3050*/  @!P2 LDG.E.U16 R100, desc[UR10][R20.64] ;  /* 0x0000000a1464a981 */ /* 0x000f64000c1e1500 */
[----:B------:R-:W-:Y:S01]  /*3060*/  IMAD.WIDE R14, R101, 0x2, R104 ;  /* 0x00000002650e7825 */ /* 0x000fe200078e0268 */
[----:B0-----:R-:W-:Y:S01]  /*3070*/  PRMT R23, RZ, 0x7610, R23 ;  /* 0x00007610ff177816 */ /* 0x001fe20000000017 */
[----:B------:R0:W5:Y:S02]  /*3080*/  @!P2 LDG.E.U16 R102, desc[UR10][R18.64] ;  /* 0x0000000a1266a981 */ /* 0x000164000c1e1500 */
[----:B------:R-:W-:-:S02]  /*3090*/  IMAD.MOV.U32 R98, RZ, RZ, R80 ;  /* 0x000000ffff627224 */ /* 0x000fc400078e0050 */
[----:B------:R-:W-:Y:S01]  /*30a0*/  IMAD.MOV.U32 R106, RZ, RZ, R90 ;  /* 0x000000ffff6a7224 */ /* 0x000fe200078e005a */
[----:B------:R1:W5:Y:S01]  /*30b0*/  @!P2 LDG.E.U16 R142, desc[UR10][R14.64] ;  /* 0x0000000a0e8ea981 */ /* 0x000362000c1e1500 */
[----:B------:R-:W-:Y:S02]  /*30c0*/  IMAD.MOV.U32 R110, RZ, RZ, R92 ;  /* 0x000000ffff6e7224 */ /* 0x000fe400078e005c */
[----:B------:R-:W-:Y:S02]  /*30d0*/  IMAD.MOV.U32 R112, RZ, RZ, R96 ;  /* 0x000000ffff707224 */ /* 0x000fe400078e0060 */
[----:B------:R-:W-:Y:S02]  /*30e0*/  IMAD.MOV.U32 R128, RZ, RZ, R16 ;  /* 0x000000ffff807224 */ /* 0x000fe400078e0010 */
[----:B------:R-:W-:Y:S01]  /*30f0*/  IMAD.MOV.U32 R129, RZ, RZ, R17 ;  /* 0x000000ffff817224 */ /* 0x000fe200078e0011 */
[----:B------:R-:W-:Y:S01]  /*3100*/  PRMT R157, RZ, 0x7610, R157 ;  /* 0x00007610ff9d7816 */ /* 0x000fe2000000009d */
[----:B0-----:R-:W-:-:S04]  /*3110*/  IMAD.WIDE R18, R101, 0x2, R112 ;  /* 0x0000000265127825 */ /* 0x001fc800078e0270 */
[C---:B------:R-:W-:Y:S01]  /*3120*/  IMAD.WIDE R20, R101.reuse, 0x2, R128 ;  /* 0x0000000265147825 */ /* 0x040fe200078e0280 */
[----:B------:R-:W5:Y:S03]  /*3130*/  @!P2 LDG.E.U16 R153, desc[UR10][R18.64] ;  /* 0x0000000a1299a981 */ /* 0x000f66000c1e1500 */
[C---:B------:R-:W-:Y:S01]  /*3140*/  IMAD.WIDE R16, R101.reuse, 0x2, R110 ;  /* 0x0000000265107825 */ /* 0x040fe200078e026e */
[----:B------:R-:W5:Y:S03]  /*3150*/  @!P2 LDG.E.U16 R151, desc[UR10][R20.64] ;  /* 0x0000000a1497a981 */ /* 0x000f66000c1e1500 */
[C---:B-1----:R-:W-:Y:S01]  /*3160*/  IMAD.WIDE R14, R101.reuse, 0x2, R106 ;  /* 0x00000002650e7825 */ /* 0x042fe200078e026a */
[----:B------:R-:W5:Y:S03]  /*3170*/  @!P2 LDG.E.U16 R23, desc[UR10][R16.64] ;  /* 0x0000000a1017a981 */ /* 0x000f66000c1e1500 */
[----:B------:R-:W-:Y:S01]  /*3180*/  IMAD.WIDE R24, R101, 0x2, R98 ;  /* 0x0000000265187825 */ /* 0x000fe200078e0262 */
[----:B------:R-:W5:Y:S04]  /*3190*/  @!P2 LDG.E.U16 R155, desc[UR10][R14.64] ;  /* 0x0000000a0e9ba981 */ /* 0x000f68000c1e1500 */
[----:B------:R-:W5:Y:S04]  /*31a0*/  @!P2 LDG.E.U16 R157, desc[UR10][R24.64] ;  /* 0x0000000a189da981 */ /* 0x000f68000c1e1500 */
[----:B--2---:R0:W-:Y:S04]  /*31b0*/  STS.U16 [R78+UR5+0x4000], R5 ;  /* 0x004000054e007988 */ /* 0x0041e80008000405 */
[----:B---3--:R-:W-:Y:S04]  /*31c0*/  STS.U16 [R78+UR5+0x4200], R7 ;  /* 0x004200074e007988 */ /* 0x008fe80008000405 */
[----:B----4-:R-:W-:Y:S04]  /*31d0*/  STS.U16 [R78+UR5+0x4400], R9 ;  /* 0x004400094e007988 */ /* 0x010fe80008000405 */
[----:B------:R-:W-:Y:S04]  /*31e0*/  STS.U16 [R78+UR5+0x4600], R11 ;  /* 0x0046000b4e007988 */ /* 0x000fe80008000405 */
[----:B-----5:R-:W-:Y:S04]  /*31f0*/  STS.U16 [R77+UR5], R4 ;  /* 0x000000044d007988 */ /* 0x020fe80008000405 */
[----:B------:R-:W-:Y:S04]  /*3200*/  STS.U16 [R77+UR5+0x400], R6 ;  /* 0x000400064d007988 */ /* 0x000fe80008000405 */
        /* <DEDUP_REMOVED lines=29> */
[----:B------:R-:W-:Y:S01]  /*33e0*/  STS.U16 [R84+UR5+0x3e00], R157 ;  /* 0x003e009d54007988 */ /* 0x000fe20008000405 */
[----:B------:R-:W-:Y:S06]  /*33f0*/  BAR.SYNC.DEFER_BLOCKING 0x0 ;  /* 0x0000000000007b1d */ /* 0x000fec0000010000 */
[----:B------:R-:W-:Y:S04]  /*3400*/  LDSM.16.MT88.4 R12, [R79+0x4000] ;  /* 0x004000004f0c783b */ /* 0x000fe80000004200 */
[----:B------:R-:W1:Y:S04]  /*3410*/  LDSM.16.M88.4 R24, [R76+UR5] ;  /* 0x000000054c18783b */ /* 0x000e680008000200 */
[----:B------:R-:W2:Y:S04]  /*3420*/  LDSM.16.M88.4 R16, [R76+UR5+0x2000] ;  /* 0x002000054c10783b */ /* 0x000ea80008000200 */
[----:B------:R-:W3:Y:S01]  /*3430*/  LDSM.16.MT88.4 R20, [R79+0x4200] ;  /* 0x004200004f14783b */ /* 0x000ee20000004200 */
[----:B0-----:R-:W-:-:S03]  /*3440*/  IMAD.U32 R5, RZ, RZ, UR4 ;  /* 0x00000004ff057e24 */ /* 0x001fc6000f8e00ff */
[----:B------:R-:W-:Y:S01]  /*3450*/  LDSM.16.MT88.4 R8, [R79+0x4400] ;  /* 0x004400004f08783b */ /* 0x000fe20000004200 */
[----:B------:R-:W-:-:S03]  /*3460*/  IMAD.WIDE R2, R5, 0x2, R2 ;  /* 0x0000000205027825 */ /* 0x000fc600078e0202 */
[----:B------:R-:W0:Y:S01]  /*3470*/  LDSM.16.M88.4 R4, [R86+UR5] ;  /* 0x000000055604783b */ /* 0x000e220008000200 */
[C---:B-1----:R-:W-:Y:S08]  /*3480*/  HMMA.16816.F32.BF16 R28, R12.reuse, R24, R28 ;  /* 0x000000180c1c723c */ /* 0x042ff0000004181c */
[----:B--2---:R-:W-:Y:S01]  /*3490*/  HMMA.16816.F32.BF16 R32, R12, R16, R32 ;  /* 0x000000100c20723c */ /* 0x004fe20000041820 */
[----:B------:R-:W1:Y:S11]  /*34a0*/  LDSM.16.M88.4 R12, [R86+UR5+0x2000] ;  /* 0x00200005560c783b */ /* 0x000e760008000200 */
[C---:B---3--:R-:W-:Y:S01]  /*34b0*/  HMMA.16816.F32.BF16 R28, R20.reuse, R26, R28 ;  /* 0x0000001a141c723c */ /* 0x048fe2000004181c */
[----:B------:R-:W2:Y:S07]  /*34c0*/  LDSM.16.MT88.4 R24, [R79+0x4600] ;  /* 0x004600004f18783b */ /* 0x000eae0000004200 */
[----:B------:R-:W-:-:S12]  /*34d0*/  HMMA.16816.F32.BF16 R32, R20, R18, R32 ;  /* 0x000000121420723c */ /* 0x000fd80000041820 */
[C---:B0-----:R-:W-:Y:S08]  /*34e0*/  HMMA.16816.F32.BF16 R28, R8.reuse, R4, R28 ;  /* 0x00000004081c723c */ /* 0x041ff0000004181c */
[----:B-1----:R-:W-:Y:S01]  /*34f0*/  HMMA.16816.F32.BF16 R32, R8, R12, R32 ;  /* 0x0000000c0820723c */ /* 0x002fe20000041820 */
[----:B------:R-:W-:-:S04]  /*3500*/  UIADD3 UR6, UPT, UPT, UR6, -0x1, URZ ;  /* 0xffffffff06067890 */ /* 0x000fc8000fffe0ff */
[----:B------:R-:W-:-:S07]  /*3510*/  UISETP.NE.U32.AND UP0, UPT, UR6, URZ, UPT ;  /* 0x000000ff0600728c */ /* 0x000fce000bf05070 */
[C---:B--2---:R-:W-:Y:S08]  /*3520*/  HMMA.16816.F32.BF16 R28, R24.reuse, R6, R28 ;  /* 0x00000006181c723c */ /* 0x044ff0000004181c */
[----:B------:R-:W-:Y:S01]  /*3530*/  HMMA.16816.F32.BF16 R32, R24, R14, R32 ;  /* 0x0000000e1820723c */ /* 0x000fe20000041820 */
[----:B------:R-:W-:-:S04]  /*3540*/  IMAD.WIDE R98, R103, 0x2, R98 ;  /* 0x0000000267627825 */ /* 0x000fc800078e0262 */
        /* <DEDUP_REMOVED lines=9> */
[----:B------:R-:W-:Y:S02]  /*35e0*/  IMAD.MOV.U32 R80, RZ, RZ, R98 ;  /* 0x000000ffff507224 */ /* 0x000fe400078e0062 */
[----:B------:R-:W-:Y:S02]  /*35f0*/  IMAD.MOV.U32 R88, RZ, RZ, R104 ;  /* 0x000000ffff587224 */ /* 0x000fe400078e0068 */
[----:B------:R-:W-:Y:S02]  /*3600*/  IMAD.MOV.U32 R90, RZ, RZ, R106 ;  /* 0x000000ffff5a7224 */ /* 0x000fe400078e006a */
[----:B------:R-:W-:Y:S02]  /*3610*/  IMAD.MOV.U32 R94, RZ, RZ, R114 ;  /* 0x000000ffff5e7224 */ /* 0x000fe400078e0072 */
[----:B------:R-:W-:Y:S02]  /*3620*/  IMAD.MOV.U32 R92, RZ, RZ, R110 ;  /* 0x000000ffff5c7224 */ /* 0x000fe400078e006e */
[----:B------:R-:W-:-:S02]  /*3630*/  IMAD.MOV.U32 R98, RZ, RZ, R122 ;  /* 0x000000ffff627224 */ /* 0x000fc400078e007a */
[----:B------:R-:W-:Y:S02]  /*3640*/  IMAD.MOV.U32 R96, RZ, RZ, R112 ;  /* 0x000000ffff607224 */ /* 0x000fe400078e0070 */
[----:B------:R-:W-:Y:S02]  /*3650*/  IMAD.MOV.U32 R100, RZ, RZ, R124 ;  /* 0x000000ffff647224 */ /* 0x000fe400078e007c */
[----:B------:R-:W-:Y:S02]  /*3660*/  IMAD.MOV.U32 R16, RZ, RZ, R128 ;  /* 0x000000ffff107224 */ /* 0x000fe400078e0080 */
[----:B------:R-:W-:Y:S02]  /*3670*/  IMAD.MOV.U32 R17, RZ, RZ, R129 ;  /* 0x000000ffff117224 */ /* 0x000fe400078e0081 */
[----:B------:R-:W-:Y:S01]  /*3680*/  IMAD.WIDE R120, R103, 0x2, R120 ;  /* 0x0000000267787825 */ /* 0x000fe200078e0278 */
[----:B------:R-:W-:-:S03]  /*3690*/  UIADD3 UR8, UPT, UPT, UR8, -0x40, URZ ;  /* 0xffffffc008087890 */ /* 0x000fc6000fffe0ff */
[----:B------:R-:W-:-:S04]  /*36a0*/  IMAD.WIDE R118, R103, 0x2, R118 ;  /* 0x0000000267767825 */ /* 0x000fc800078e0276 */
[----:B------:R-:W-:Y:S02]  /*36b0*/  IMAD.MOV.U32 R102, RZ, RZ, R126 ;  /* 0x000000ffff667224 */ /* 0x000fe400078e007e */
        /* <DEDUP_REMOVED lines=19> */
[----:B------:R-:W-:Y:S01]  /*37f0*/  IMAD.WIDE R38, R103, 0x2, R38 ;  /* 0x0000000267267825 */ /* 0x000fe200078e0226 */
[----:B------:R-:W-:Y:S06]  /*3800*/  BRA.U UP0, `(.L_x_1) ;  /* 0xfffffff100647547 */ /* 0x000fec000b83ffff */
[----:B------:R-:W-:Y:S02]  /*3810*/  F2FP.BF16.F32.PACK_AB R31, R35, R31 ;  /* 0x0000001f231f723e */ /* 0x000fe400000010ff */
[----:B------:R-:W-:Y:S02]  /*3820*/  F2FP.BF16.F32.PACK_AB R30, R34, R30 ;  /* 0x0000001e221e723e */ /* 0x000fe400000010ff */
[----:B------:R-:W-:Y:S02]  /*3830*/  F2FP.BF16.F32.PACK_AB R29, R33, R29 ;  /* 0x0000001d211d723e */ /* 0x000fe400000010ff */
[----:B------:R-:W-:-:S07]  /*3840*/  F2FP.BF16.F32.PACK_AB R28, R32, R28 ;  /* 0x0000001c201c723e */ /* 0x000fce00000010ff */
.L_x_0:
[----:B------:R-:W-:Y:S01]  /*3850*/  BAR.SYNC.DEFER_BLOCKING 0x0 ;  /* 0x0000000000007b1d */ /* 0x000fe20000010000 */
[C---:B------:R-:W-:Y:S01]  /*3860*/  LOP3.LUT R2, R0.reuse, 0xe0, RZ, 0xc0, !PT ;  /* 0x000000e000027812 */ /* 0x040fe200078ec0ff */
[C---:B------:R-:W-:Y:S01]  /*3870*/  IMAD.SHL.U32 R3, R0.reuse, 0x80, RZ ;  /* 0x0000008000037824 */ /* 0x040fe200078e00ff */
[----:B------:R-:W-:Y:S01]  /*3880*/  LOP3.LUT R97, R97, 0x1c, R0, 0xf8, !PT ;  /* 0x0000001c61617812 */ /* 0x000fe200078ef800 */
[----:B------:R-:W-:Y:S01]  /*3890*/  IMAD.SHL.U32 R4, R0, 0x4, RZ ;  /* 0x0000000400047824 */ /* 0x000fe200078e00ff */
[--C-:B------:R-:W-:Y:S01]  /*38a0*/  LOP3.LUT R13, R75, 0x60, R74.reuse, 0xfe, !PT ;  /* 0x000000604b0d7812 */ /* 0x100fe200078efe4a */
[----:B------:R-:W-:Y:S01]  /*38b0*/  IMAD.SHL.U32 R2, R2, 0x4, RZ ;  /* 0x0000000402027824 */ /* 0x000fe200078e00ff */
[----:B------:R-:W-:Y:S01]  /*38c0*/  LOP3.LUT R3, R3, 0xc00, RZ, 0xc0, !PT ;  /* 0x00000c0003037812 */ /* 0x000fe200078ec0ff */
[----:B------:R-:W0:Y:S01]  /*38d0*/  LDC R25, c[0x0][0x3b8] ;  /* 0x0000ee00ff197b82 */ /* 0x000e220000000800 */
[----:B------:R-:W1:Y:S01]  /*38e0*/  LDCU.128 UR12, c[0x0][0x390] ;  /* 0x00007200ff0c77ac */ /* 0x000e620008000c00 */
[C---:B------:R-:W-:Y:S01]  /*38f0*/  LOP3.LUT R11, R75.reuse, 0x40, R74, 0xfe, !PT ;  /* 0x000000404b0b7812 */ /* 0x040fe200078efe4a */
[----:B------:R-:W-:Y:S01]  /*3900*/  IMAD.IADD R73, R75, 0x1, R73 ;  /* 0x000000014b497824 */ /* 0x000fe200078e0249 */
[----:B------:R-:W-:Y:S01]  /*3910*/  LOP3.LUT R97, R97, R2, RZ, 0xfc, !PT ;  /* 0x0000000261617212 */ /* 0x000fe200078efcff */
[----:B------:R-:W2:Y:S01]  /*3920*/  LDCU UR4, c[0x0][0x3b4] ;  /* 0x00007680ff0477ac */ /* 0x000ea20008000800 */
[----:B------:R-:W-:-:S02]  /*3930*/  LOP3.LUT R5, R3, 0x7c, R4, 0xf8, !PT ;  /* 0x0000007c03057812 */ /* 0x000fc400078ef804 */
[C---:B------:R-:W-:Y:S02]  /*3940*/  LOP3.LUT R2, R97.reuse, 0x40, RZ, 0x3c, !PT ;  /* 0x0000004061027812 */ /* 0x040fe400078e3cff */
[C---:B------:R-:W-:Y:S02]  /*3950*/  LOP3.LUT R3, R97.reuse, 0x20, RZ, 0x3c, !PT ;  /* 0x0000002061037812 */ /* 0x040fe400078e3cff */
[----:B------:R-:W-:Y:S02]  /*3960*/  LOP3.LUT R4, R97, 0x60, RZ, 0x3c, !PT ;  /* 0x0000006061047812 */ /* 0x000fe400078e3cff */
[----:B------:R-:W-:Y:S01]  /*3970*/  LOP3.LUT R7, R5, 0xe0, R0, 0x78, !PT ;  /* 0x000000e005077812 */ /* 0x000fe200078e7800 */
[----:B------:R-:W-:Y:S01]  /*3980*/  STS [R97+UR5], R28 ;  /* 0x0000001c61007988 */ /* 0x000fe20008000805 */
[----:B------:R-:W-:Y:S02]  /*3990*/  LEA.HI R0, R0, R75, RZ, 0x1c ;  /* 0x0000004b00007211 */ /* 0x000fe400078fe0ff */
[----:B-1----:R-:W-:Y:S01]  /*39a0*/  ISETP.GE.AND P0, PT, R72, UR14, PT ;  /* 0x0000000e48007c0c */ /* 0x002fe2000bf06270 */
[----:B------:R1:W-:Y:S02]  /*39b0*/  STS [R2+UR5+0x800], R29 ;  /* 0x0008001d02007988 */ /* 0x0003e40008000805 */
[----:B------:R-:W-:-:S02]  /*39c0*/  VIADD R0, R0, 0x70 ;  /* 0x0000007000007836 */ /* 0x000fc40000000000 */
[----:B------:R3:W-:Y:S01]  /*39d0*/  STS [R3+UR5+0x400], R30 ;  /* 0x0004001e03007988 */ /* 0x0007e20008000805 */
[----:B--2---:R-:W-:Y:S02]  /*39e0*/  IMAD R72, R72, UR4, RZ ;  /* 0x0000000448487c24 */ /* 0x004fe4000f8e02ff */
[----:B0-----:R-:W-:Y:S01]  /*39f0*/  IMAD R15, R0, R25, RZ ;  /* 0x00000019000f7224 */ /* 0x001fe200078e02ff */
[----:B------:R0:W-:Y:S01]  /*3a00*/  STS [R4+UR5+0xc00], R31 ;  /* 0x000c001f04007988 */ /* 0x0001e20008000805 */
[----:B-1----:R-:W-:Y:S01]  /*3a10*/  LOP3.LUT R2, R75, R74, RZ, 0xfc, !PT ;  /* 0x0000004a4b027212 */ /* 0x002fe200078efcff */
[----:B------:R-:W-:Y:S01]  /*3a20*/  BAR.SYNC.DEFER_BLOCKING 0x0 ;  /* 0x0000000000007b1d */ /* 0x000fe20000010000 */
[----:B------:R-:W-:-:S03]  /*3a30*/  LEA R16, P1, R72, UR12, 0x1 ;  /* 0x0000000c48107c11 */ /* 0x000fc6000f8208ff */
[CC--:B------:R-:W-:Y:S01]  /*3a40*/  IMAD R6, R2.reuse, R25.reuse, RZ ;  /* 0x0000001902067224 */ /* 0x0c0fe200078e02ff */
[----:B---3--:R-:W-:Y:S02]  /*3a50*/  LOP3.LUT R3, R75, 0x10, R74, 0xfe, !PT ;  /* 0x000000104b037812 */ /* 0x008fe400078efe4a */
[----:B------:R-:W-:Y:S01]  /*3a60*/  ISETP.LT.AND P3, PT, R2, UR15, !P0 ;  /* 0x0000000f02007c0c */ /* 0x000fe2000c761270 */
[----:B------:R-:W-:Y:S01]  /*3a70*/  IMAD R9, R25, 0x40, R6 ;  /* 0x0000004019097824 */ /* 0x000fe200078e0206 */
[----:B------:R-:W-:Y:S01]  /*3a80*/  LEA.HI.X.SX32 R72, R72, UR13, 0x1, P1 ;  /* 0x0000000d48487c11 */ /* 0x000fe200088f0eff */
[----:B------:R-:W-:Y:S01]  /*3a90*/  IMAD R5, R3, R25, RZ ;  /* 0x0000001903057224 */ /* 0x000fe200078e02ff */
[C---:B------:R-:W-:Y:S01]  /*3aa0*/  LEA R2, P2, R6.reuse, R16, 0x1 ;  /* 0x0000001006027211 */ /* 0x040fe200078408ff */
[----:B------:R-:W-:Y:S01]  /*3ab0*/  IMAD R12, R25, 0x10, R9 ;  /* 0x00000010190c7824 */ /* 0x000fe200078e0209 */
[----:B0-----:R-:W-:Y:S02]  /*3ac0*/  LOP3.LUT R4, R75, 0x50, R74, 0xfe, !PT ;  /* 0x000000504b047812 */ /* 0x001fe400078efe4a */
[----:B------:R-:W-:Y:S01]  /*3ad0*/  ISETP.LT.AND P1, PT, R3, UR15, !P0 ;  /* 0x0000000f03007c0c */ /* 0x000fe2000c721270 */
[----:B------:R-:W-:Y:S01]  /*3ae0*/  IMAD R14, R25, 0x10, R12 ;  /* 0x00000010190e7824 */ /* 0x000fe200078e020c */
[----:B------:R-:W-:-:S02]  /*3af0*/  LEA.HI.X.SX32 R3, R6, R72, 0x1, P2 ;  /* 0x0000004806037211 */ /* 0x000fc400010f0eff */
[----:B------:R-:W-:Y:S02]  /*3b00*/  ISETP.LT.AND P2, PT, R4, UR15, !P0 ;  /* 0x0000000f04007c0c */ /* 0x000fe4000c741270 */
[----:B------:R-:W-:Y:S02]  /*3b10*/  LEA R4, P4, R5, R16, 0x1 ;  /* 0x0000001005047211 */ /* 0x000fe400078808ff */
[----:B------:R-:W-:Y:S01]  /*3b20*/  LOP3.LUT R74, R75, 0x20, R74, 0xfe, !PT ;  /* 0x000000204b4a7812 */ /* 0x000fe200078efe4a */
[----:B------:R-:W0:Y:S01]  /*3b30*/  LDS R17, [R7+UR5] ;  /* 0x0000000507117984 */ /* 0x000e220008000800 */
[----:B------:R-:W-:Y:S02]  /*3b40*/  LEA.HI.X.SX32 R5, R5, R72, 0x1, P4 ;  /* 0x0000004805057211 */ /* 0x000fe400020f0eff */
[C---:B------:R-:W-:Y:S01]  /*3b50*/  ISETP.LT.AND P5, PT, R74.reuse, UR15, !P0 ;  /* 0x0000000f4a007c0c */ /* 0x040fe2000c7a1270 */
[----:B------:R-:W1:Y:S01]  /*3b60*/  LDS R19, [R7+UR5+0x100] ;  /* 0x0001000507137984 */ /* 0x000e620008000800 */
[-C--:B------:R-:W-:Y:S01]  /*3b70*/  IMAD R74, R74, R25.reuse, RZ ;  /* 0x000000194a4a7224 */ /* 0x080fe200078e02ff */
[C---:B------:R-:W-:Y:S01]  /*3b80*/  ISETP.LT.AND P4, PT, R73.reuse, UR15, !P0 ;  /* 0x0000000f49007c0c */ /* 0x040fe2000c781270 */
[----:B------:R-:W-:Y:S01]  /*3b90*/  IMAD R73, R73, R25, RZ ;  /* 0x0000001949497224 */ /* 0x000fe200078e02ff */
[----:B------:R-:W2:Y:S04]  /*3ba0*/  LDS R21, [R7+UR5+0x200] ;  /* 0x0002000507157984 */ /* 0x000ea80008000800 */
[----:B------:R3:W4:Y:S04]  /*3bb0*/  LDS R23, [R7+UR5+0x300] ;  /* 0x0003000507177984 */ /* 0x0007280008000800 */
[----:B0-----:R0:W-:Y:S01]  /*3bc0*/  @P3 STG.E.U16 desc[UR10][R2.64], R17 ;  /* 0x0000001102003986 */ /* 0x0011e2000c10150a */
[----:B------:R-:W-:-:S03]  /*3bd0*/  LEA R6, P3, R74, R16, 0x1 ;  /* 0x000000104a067211 */ /* 0x000fc600078608ff */
[----:B-1----:R1:W-:Y:S01]  /*3be0*/  @P1 STG.E.U16 desc[UR10][R4.64], R19 ;  /* 0x0000001304001986 */ /* 0x0023e2000c10150a */
[C---:B------:R-:W-:Y:S02]  /*3bf0*/  LEA R8, P1, R9.reuse, R16, 0x1 ;  /* 0x0000001009087211 */ /* 0x040fe400078208ff */
[-C--:B---3--:R-:W-:Y:S02]  /*3c00*/  LEA.HI.X.SX32 R7, R74, R72.reuse, 0x1, P3 ;  /* 0x000000484a077211 */ /* 0x088fe400018f0eff */
[----:B------:R-:W-:Y:S02]  /*3c10*/  LEA.HI.X.SX32 R9, R9, R72, 0x1, P1 ;  /* 0x0000004809097211 */ /* 0x000fe400008f0eff */
[----:B------:R-:W-:Y:S01]  /*3c20*/  ISETP.LT.AND P3, PT, R11, UR15, !P0 ;  /* 0x0000000f0b007c0c */ /* 0x000fe2000c761270 */
[----:B--2---:R2:W-:Y:S01]  /*3c30*/  @P5 STG.E.U16 desc[UR10][R6.64], R21 ;  /* 0x0000001506005986 */ /* 0x0045e2000c10150a */
[----:B0-----:R-:W-:Y:S02]  /*3c40*/  LEA R2, P6, R73, R16, 0x1 ;  /* 0x0000001049027211 */ /* 0x001fe400078c08ff */
[----:B------:R-:W-:-:S02]  /*3c50*/  PRMT R17, R17, 0x7632, R17 ;  /* 0x0000763211117816 */ /* 0x000fc40000000011 */
[C---:B-1----:R-:W-:Y:S02]  /*3c60*/  LEA R4, P1, R14.reuse, R16, 0x1 ;  /* 0x000000100e047211 */ /* 0x042fe400078208ff */
[-C--:B------:R-:W-:Y:S02]  /*3c70*/  LEA.HI.X.SX32 R3, R73, R72.reuse, 0x1, P6 ;  /* 0x0000004849037211 */ /* 0x080fe400030f0eff */
[----:B------:R-:W-:Y:S02]  /*3c80*/  LEA.HI.X.SX32 R5, R14, R72, 0x1, P1 ;  /* 0x000000480e057211 */ /* 0x000fe400008f0eff */
[----:B------:R-:W-:Y:S01]  /*3c90*/  ISETP.LT.AND P1, PT, R13, UR15, !P0 ;  /* 0x0000000f0d007c0c */ /* 0x000fe2000c721270 */
[----:B----4-:R2:W-:Y:S01]  /*3ca0*/  @P4 STG.E.U16 desc[UR10][R2.64], R23 ;  /* 0x0000001702004986 */ /* 0x0105e2000c10150a */
[----:B------:R-:W-:Y:S02]  /*3cb0*/  ISETP.LT.AND P0, PT, R0, UR15, !P0 ;  /* 0x0000000f00007c0c */ /* 0x000fe4000c701270 */
[----:B------:R-:W-:Y:S01]  /*3cc0*/  LEA R10, P6, R12, R16, 0x1 ;  /* 0x000000100c0a7211 */ /* 0x000fe200078c08ff */
[----:B------:R2:W-:Y:S01]  /*3cd0*/  @P3 STG.E.U16 desc[UR10][R8.64], R17 ;  /* 0x0000001108003986 */ /* 0x0005e2000c10150a */
[----:B------:R-:W-:-:S02]  /*3ce0*/  PRMT R19, R19, 0x7632, R19 ;  /* 0x0000763213137816 */ /* 0x000fc40000000013 */
[----:B------:R-:W-:Y:S02]  /*3cf0*/  LEA.HI.X.SX32 R11, R12, R72, 0x1, P6 ;  /* 0x000000480c0b7211 */ /* 0x000fe400030f0eff */
[----:B------:R-:W-:Y:S02]  /*3d00*/  PRMT R0, R21, 0x7632, R0 ;  /* 0x0000763215007816 */ /* 0x000fe40000000000 */
[C---:B------:R-:W-:Y:S01]  /*3d10*/  LEA R12, P6, R15.reuse, R16, 0x1 ;  /* 0x000000100f0c7211 */ /* 0x040fe200078c08ff */
[----:B------:R2:W-:Y:S03]  /*3d20*/  @P2 STG.E.U16 desc[UR10][R10.64], R19 ;  /* 0x000000130a002986 */ /* 0x0005e6000c10150a */
[----:B------:R-:W-:Y:S01]  /*3d30*/  LEA.HI.X.SX32 R13, R15, R72, 0x1, P6 ;  /* 0x000000480f0d7211 */ /* 0x000fe200030f0eff */
[----:B------:R2:W-:Y:S01]  /*3d40*/  @P1 STG.E.U16 desc[UR10][R4.64], R0 ;  /* 0x0000000004001986 */ /* 0x0005e2000c10150a */
[----:B------:R-:W-:Y:S07]  /*3d50*/  @!P0 EXIT ;  /* 0x000000000000894d */ /* 0x000fee0003800000 */
[----:B--2---:R-:W-:-:S05]  /*3d60*/  PRMT R6, R23, 0x7632, R6 ;  /* 0x0000763217067816 */ /* 0x004fca0000000006 */
[----:B------:R-:W-:Y:S01]  /*3d70*/  STG.E.U16 desc[UR10][R12.64], R6 ;  /* 0x000000060c007986 */ /* 0x000fe2000c10150a */
[----:B------:R-:W-:Y:S05]  /*3d80*/  EXIT ;  /* 0x000000000000794d */ /* 0x000fea0003800000 */
.L_x_2:
[----:B------:R-:W-:-:S00]  /*3d90*/  BRA `(.L_x_2) ;  /* 0xfffffffc00fc7947 */ /* 0x000fc0000383ffff */
[----:B------:R-:W-:-:S00]  /*3da0*/  NOP ;  /* 0x0000000000007918 */ /* 0x000fc00000000000 */
        /* <DEDUP_REMOVED lines=13> */
.L_x_3:


//--------------------- .nv.shared.matmul_kernel  --------------------------
	.section	.nv.shared.matmul_kernel,"aw",@nobits
	.sectionflags	@""
	.align	16
	.zero		1024


//--------------------- .nv.shared.reserved.0     --------------------------
	.section	.nv.shared.reserved.0,"aw",@nobits
	.weak		__nv_reservedSMEM_offset_0_alias
	.size		__nv_reservedSMEM_offset_0_alias, 0, 64
	.other		__nv_reservedSMEM_offset_0_alias,@"STO_CUDA_RESERVED_SHARED STV_DEFAULT"
__nv_reservedSMEM_offset_0_alias:
	.zero		0
	.zero		64


//--------------------- .nv.constant0.matmul_kernel --------------------------
	.section	.nv.constant0.matmul_kernel,"a",@progbits
	.sectionflags	@""
	.align	4
.nv.constant0.matmul_kernel:
	.zero		976


//--------------------- SYMBOLS --------------------------

	.type		.nv.reservedSmem.offset0,@object
	.size		.nv.reservedSmem.offset0,0x4
	.type		.nv.reservedSmem.cap,@object
	.size		.nv.reservedSmem.cap,0x4
